	.target	sm_90a

	.elftype	@"ET_EXEC"


//--------------------- .note.nv.tkinfo           --------------------------
	.section	.note.nv.tkinfo,"",@"SHT_NOTE"
	.sectionflags	@"SHF_NOTE_NV_TKINFO"
	.tkinfo
        /*0018*/ 	.word	0x00000002
        /*0030*/ 	.string	""
        /*0030*/ 	.string	"ptxas"
        /*0030*/ 	.string	"Cuda compilation tools, release 13.0, V13.0.88"
        /*0030*/ 	.string	"Build cuda_13.0.r13.0/compiler.36424714_0"
        /*0030*/ 	.string	"-v  -suppress-debug-info  -lineinfo  -arch sm_90a "



//--------------------- .note.nv.cuinfo           --------------------------
	.section	.note.nv.cuinfo,"",@"SHT_NOTE"
	.sectionflags	@"SHF_NOTE_NV_CUINFO"
        /*0018*/ 	.short	0x0002
        /*001a*/ 	.short	0x005a
        /*001c*/ 	.short	0x0082
	.zero		2


//--------------------- .nv.info                  --------------------------
	.section	.nv.info,"",@"SHT_CUDA_INFO"
	.align	4


	//----- nvinfo : EIATTR_REGCOUNT
	.align		4
        /*0000*/ 	.byte	0x04, 0x2f
        /*0002*/ 	.short	(.L_1 - .L_0)
	.align		4
.L_0:
        /*0004*/ 	.word	index@(matmul_kernel)
        /*0008*/ 	.word	0x000000d0


	//----- nvinfo : EIATTR_FRAME_SIZE
	.align		4
.L_1:
        /*000c*/ 	.byte	0x04, 0x11
        /*000e*/ 	.short	(.L_3 - .L_2)
	.align		4
.L_2:
        /*0010*/ 	.word	index@(matmul_kernel)
        /*0014*/ 	.word	0x00000000


	//----- nvinfo : EIATTR_MIN_STACK_SIZE
	.align		4
.L_3:
        /*0018*/ 	.byte	0x04, 0x12
        /*001a*/ 	.short	(.L_5 - .L_4)
	.align		4
.L_4:
        /*001c*/ 	.word	index@(matmul_kernel)
        /*0020*/ 	.word	0x00000000
.L_5:


//--------------------- .nv.compat                --------------------------
	.section	.nv.compat,"",@"SHT_CUDA_COMPAT_INFO"
	.align	4
        /*0000*/ 	.byte	0x02, 0x09, 0x01, 0x00, 0x02, 0x02, 0x04, 0x00, 0x02, 0x05, 0x05, 0x00, 0x03, 0x07, 0x01, 0x01
        /*0010*/ 	.byte	0x02, 0x03, 0x00, 0x00, 0x02, 0x06, 0x01, 0x00, 0x04, 0x0b, 0x08, 0x00, 0x00, 0x00, 0x00, 0x00
        /*0020*/ 	.byte	0x00, 0x00, 0x00, 0x00


//--------------------- .nv.info.matmul_kernel    --------------------------
	.section	.nv.info.matmul_kernel,"",@"SHT_CUDA_INFO"
	.sectionflags	@""
	.align	4


	//----- nvinfo : EIATTR_CUDA_API_VERSION
	.align		4
        /*0000*/ 	.byte	0x04, 0x37
        /*0002*/ 	.short	(.L_7 - .L_6)
.L_6:
        /*0004*/ 	.word	0x00000082


	//----- nvinfo : EIATTR_KPARAM_INFO
	.align		4
.L_7:
        /*0008*/ 	.byte	0x04, 0x17
        /*000a*/ 	.short	(.L_9 - .L_8)
.L_8:
        /*000c*/ 	.word	0x00000000
        /*0010*/ 	.short	0x000d
        /*0012*/ 	.short	0x0048
        /*0014*/ 	.byte	0x00, 0xf4, 0x21, 0x00


	//----- nvinfo : EIATTR_KPARAM_INFO
	.align		4
.L_9:
        /*0018*/ 	.byte	0x04, 0x17
        /*001a*/ 	.short	(.L_11 - .L_10)
.L_10:
        /*001c*/ 	.word	0x00000000
        /*0020*/ 	.short	0x000c
        /*0022*/ 	.short	0x0040
        /*0024*/ 	.byte	0x00, 0xf4, 0x21, 0x00


	//----- nvinfo : EIATTR_KPARAM_INFO
	.align		4
.L_11:
        /*0028*/ 	.byte	0x04, 0x17
        /*002a*/ 	.short	(.L_13 - .L_12)
.L_12:
        /*002c*/ 	.word	0x00000000
        /*0030*/ 	.short	0x000b
        /*0032*/ 	.short	0x0038
        /*0034*/ 	.byte	0x00, 0xf0, 0x11, 0x00


	//----- nvinfo : EIATTR_KPARAM_INFO
	.align		4
.L_13:
        /*0038*/ 	.byte	0x04, 0x17
        /*003a*/ 	.short	(.L_15 - .L_14)
.L_14:
        /*003c*/ 	.word	0x00000000
        /*0040*/ 	.short	0x000a
        /*0042*/ 	.short	0x0034
        /*0044*/ 	.byte	0x00, 0xf0, 0x11, 0x00


	//----- nvinfo : EIATTR_KPARAM_INFO
	.align		4
.L_15:
        /*0048*/ 	.byte	0x04, 0x17
        /*004a*/ 	.short	(.L_17 - .L_16)
.L_16:
        /*004c*/ 	.word	0x00000000
        /*0050*/ 	.short	0x0009
        /*0052*/ 	.short	0x0030
        /*0054*/ 	.byte	0x00, 0xf0, 0x11, 0x00


	//----- nvinfo : EIATTR_KPARAM_INFO
	.align		4
.L_17:
        /*0058*/ 	.byte	0x04, 0x17
        /*005a*/ 	.short	(.L_19 - .L_18)
.L_18:
        /*005c*/ 	.word	0x00000000
        /*0060*/ 	.short	0x0008
        /*0062*/ 	.short	0x002c
        /*0064*/ 	.byte	0x00, 0xf0, 0x11, 0x00


	//----- nvinfo : EIATTR_KPARAM_INFO
	.align		4
.L_19:
        /*0068*/ 	.byte	0x04, 0x17
        /*006a*/ 	.short	(.L_21 - .L_20)
.L_20:
        /*006c*/ 	.word	0x00000000
        /*0070*/ 	.short	0x0007
        /*0072*/ 	.short	0x0028
        /*0074*/ 	.byte	0x00, 0xf0, 0x11, 0x00


	//----- nvinfo : EIATTR_KPARAM_INFO
	.align		4
.L_21:
        /*0078*/ 	.byte	0x04, 0x17
        /*007a*/ 	.short	(.L_23 - .L_22)
.L_22:
        /*007c*/ 	.word	0x00000000
        /*0080*/ 	.short	0x0006
        /*0082*/ 	.short	0x0024
        /*0084*/ 	.byte	0x00, 0xf0, 0x11, 0x00


	//----- nvinfo : EIATTR_KPARAM_INFO
	.align		4
.L_23:
        /*0088*/ 	.byte	0x04, 0x17
        /*008a*/ 	.short	(.L_25 - .L_24)
.L_24:
        /*008c*/ 	.word	0x00000000
        /*0090*/ 	.short	0x0005
        /*0092*/ 	.short	0x0020
        /*0094*/ 	.byte	0x00, 0xf0, 0x11, 0x00


	//----- nvinfo : EIATTR_KPARAM_INFO
	.align		4
.L_25:
        /*0098*/ 	.byte	0x04, 0x17
        /*009a*/ 	.short	(.L_27 - .L_26)
.L_26:
        /*009c*/ 	.word	0x00000000
        /*00a0*/ 	.short	0x0004
        /*00a2*/ 	.short	0x001c
        /*00a4*/ 	.byte	0x00, 0xf0, 0x11, 0x00


	//----- nvinfo : EIATTR_KPARAM_INFO
	.align		4
.L_27:
        /*00a8*/ 	.byte	0x04, 0x17
        /*00aa*/ 	.short	(.L_29 - .L_28)
.L_28:
        /*00ac*/ 	.word	0x00000000
        /*00b0*/ 	.short	0x0003
        /*00b2*/ 	.short	0x0018
        /*00b4*/ 	.byte	0x00, 0xf0, 0x11, 0x00


	//----- nvinfo : EIATTR_KPARAM_INFO
	.align		4
.L_29:
        /*00b8*/ 	.byte	0x04, 0x17
        /*00ba*/ 	.short	(.L_31 - .L_30)
.L_30:
        /*00bc*/ 	.word	0x00000000
        /*00c0*/ 	.short	0x0002
        /*00c2*/ 	.short	0x0010
        /*00c4*/ 	.byte	0x00, 0xf4, 0x21, 0x00


	//----- nvinfo : EIATTR_KPARAM_INFO
	.align		4
.L_31:
        /*00c8*/ 	.byte	0x04, 0x17
        /*00ca*/ 	.short	(.L_33 - .L_32)
.L_32:
        /*00cc*/ 	.word	0x00000000
        /*00d0*/ 	.short	0x0001
        /*00d2*/ 	.short	0x0008
        /*00d4*/ 	.byte	0x00, 0xf4, 0x21, 0x00


	//----- nvinfo : EIATTR_KPARAM_INFO
	.align		4
.L_33:
        /*00d8*/ 	.byte	0x04, 0x17
        /*00da*/ 	.short	(.L_35 - .L_34)
.L_34:
        /*00dc*/ 	.word	0x00000000
        /*00e0*/ 	.short	0x0000
        /*00e2*/ 	.short	0x0000
        /*00e4*/ 	.byte	0x00, 0xf4, 0x21, 0x00


	//----- nvinfo : EIATTR_EXPLICIT_CLUSTER
	.align		4
.L_35:
        /*00e8*/ 	.byte	0x01, 0x3e
	.zero		2


	//----- nvinfo : EIATTR_CTA_PER_CLUSTER
	.align		4
        /*00ec*/ 	.byte	0x04, 0x3d
        /*00ee*/ 	.short	(.L_37 - .L_36)
.L_36:
        /*00f0*/ 	.word	0x00000004
        /*00f4*/ 	.word	0x00000001
        /*00f8*/ 	.word	0x00000001


	//----- nvinfo : EIATTR_SPARSE_MMA_MASK
	.align		4
.L_37:
        /*00fc*/ 	.byte	0x03, 0x50
        /*00fe*/ 	.short	0x0000


	//----- nvinfo : EIATTR_MAXREG_COUNT
	.align		4
        /*0100*/ 	.byte	0x03, 0x1b
        /*0102*/ 	.short	0x00ff


	//----- nvinfo : EIATTR_NUM_BARRIERS
	.align		4
        /*0104*/ 	.byte	0x02, 0x4c
        /*0106*/ 	.byte	0x01
	.zero		1


	//----- nvinfo : EIATTR_MERCURY_ISA_VERSION
	.align		4
        /*0108*/ 	.byte	0x03, 0x5f
        /*010a*/ 	.short	0x0101


	//----- nvinfo : EIATTR_EXIT_INSTR_OFFSETS
	.align		4
        /*010c*/ 	.byte	0x04, 0x1c
        /*010e*/ 	.short	(.L_39 - .L_38)


	//   ....[0]....
.L_38:
        /*0110*/ 	.word	0x00005130


	//   ....[1]....
        /*0114*/ 	.word	0x00005150


	//----- nvinfo : EIATTR_REQNTID
	.align		4
.L_39:
        /*0118*/ 	.byte	0x04, 0x10
        /*011a*/ 	.short	(.L_41 - .L_40)
.L_40:
        /*011c*/ 	.word	0x00000080
        /*0120*/ 	.word	0x00000001
        /*0124*/ 	.word	0x00000001


	//----- nvinfo : EIATTR_CBANK_PARAM_SIZE
	.align		4
.L_41:
        /*0128*/ 	.byte	0x03, 0x19
        /*012a*/ 	.short	0x0050


	//----- nvinfo : EIATTR_PARAM_CBANK
	.align		4
        /*012c*/ 	.byte	0x04, 0x0a
        /*012e*/ 	.short	(.L_43 - .L_42)
	.align		4
.L_42:
        /*0130*/ 	.word	index@(.nv.constant0.matmul_kernel)
        /*0134*/ 	.short	0x0210
        /*0136*/ 	.short	0x0050


	//----- nvinfo : EIATTR_SW_WAR
	.align		4
.L_43:
        /*0138*/ 	.byte	0x04, 0x36
        /*013a*/ 	.short	(.L_45 - .L_44)
.L_44:
        /*013c*/ 	.word	0x00000008
.L_45:


//--------------------- .nv.callgraph             --------------------------
	.section	.nv.callgraph,"",@"SHT_CUDA_CALLGRAPH"
	.align	4
	.sectionentsize	8
	.align		4
        /*0000*/ 	.word	0x00000000
	.align		4
        /*0004*/ 	.word	0xffffffff
	.align		4
        /*0008*/ 	.word	0x00000000
	.align		4
        /*000c*/ 	.word	0xfffffffe
	.align		4
        /*0010*/ 	.word	0x00000000
	.align		4
        /*0014*/ 	.word	0xfffffffd
	.align		4
        /*0018*/ 	.word	0x00000000
	.align		4
        /*001c*/ 	.word	0xfffffffc


//--------------------- .text.matmul_kernel       --------------------------
	.section	.text.matmul_kernel,"ax",@progbits
	.align	128
        .global         matmul_kernel
        .type           matmul_kernel,@function
        .size           matmul_kernel,(.L_x_3 - matmul_kernel)
        .other          matmul_kernel,@"STO_CUDA_ENTRY STV_DEFAULT"
matmul_kernel:
.text.matmul_kernel:
[----:B------:R-:W-:Y:S08]  /*0000*/  LDC R1, c[0x0][0x28] ;  /* 0x00000a00ff017b82 */ /* 0x000ff00000000800 */
[----:B------:R-:W1:Y:S01]  /*0010*/  LDC.64 R2, c[0x0][0x228] ;  /* 0x00008a00ff027b82 */ /* 0x000e620000000a00 */
[----:B------:R-:W2:Y:S01]  /*0020*/  S2R R95, SR_TID.X ;  /* 0x00000000005f7919 */ /* 0x000ea20000002100 */
[----:B------:R-:W-:Y:S01]  /*0030*/  ULDC.64 UR8, c[0x0][0x210] ;  /* 0x0000840000087ab9 */ /* 0x000fe20000000a00 */
[----:B------:R-:W-:Y:S01]  /*0040*/  ULDC.64 UR10, c[0x0][0x218] ;  /* 0x00008600000a7ab9 */ /* 0x000fe20000000a00 */
[----:B------:R-:W-:-:S04]  /*0050*/  ULDC.64 UR14, c[0x0][0x208] ;  /* 0x00008200000e7ab9 */ /* 0x000fc80000000a00 */
[----:B------:R-:W3:Y:S08]  /*0060*/  S2UR UR4, SR_CTAID.X ;  /* 0x00000000000479c3 */ /* 0x000ef00000002500 */
[----:B------:R-:W4:Y:S01]  /*0070*/  S2UR UR5, SR_CgaCtaId ;  /* 0x00000000000579c3 */ /* 0x000f220000008800 */
[----:B-1----:R-:W-:Y:S01]  /*0080*/  VIADD R0, R3, 0x3f ;  /* 0x0000003f03007836 */ /* 0x002fe20000000000 */
[----:B------:R-:W-:-:S02]  /*0090*/  IABS R23, R2 ;  /* 0x0000000200177213 */ /* 0x000fc40000000000 */
[----:B------:R-:W-:Y:S02]  /*00a0*/  IABS R10, R3 ;  /* 0x00000003000a7213 */ /* 0x000fe40000000000 */
[----:B------:R-:W-:Y:S02]  /*00b0*/  SHF.R.S32.HI R5, RZ, 0x1f, R0 ;  /* 0x0000001fff057819 */ /* 0x000fe40000011400 */
[----:B---3--:R-:W-:Y:S01]  /*00c0*/  I2FP.F32.U32 R7, UR4 ;  /* 0x0000000400077c45 */ /* 0x008fe20008201000 */
[----:B------:R-:W-:Y:S01]  /*00d0*/  ULDC UR4, c[0x0][0x150] ;  /* 0x0000540000047ab9 */ /* 0x000fe20000000800 */
[----:B------:R-:W-:Y:S01]  /*00e0*/  LEA.HI R5, R5, R0, RZ, 0x6 ;  /* 0x0000000005057211 */ /* 0x000fe200078f30ff */
[----:B--2---:R-:W-:Y:S01]  /*00f0*/  IMAD.SHL.U32 R176, R95, 0x80, RZ ;  /* 0x000000805fb07824 */ /* 0x004fe200078e00ff */
[----:B------:R-:W-:Y:S01]  /*0100*/  SHF.R.U32.HI R91, RZ, 0x6, R95 ;  /* 0x00000006ff5b7819 */ /* 0x000fe2000001165f */
[----:B------:R-:W-:Y:S01]  /*0110*/  FMUL R7, R7, UR4 ;  /* 0x0000000407077c20 */ /* 0x000fe20008400000 */
[----:B------:R-:W-:Y:S01]  /*0120*/  SHF.R.S32.HI R5, RZ, 0x6, R5 ;  /* 0x00000006ff057819 */ /* 0x000fe20000011405 */
[----:B------:R-:W-:Y:S01]  /*0130*/  IMAD.SHL.U32 R68, R95, 0x10, RZ ;  /* 0x000000105f447824 */ /* 0x000fe200078e00ff */
[----:B------:R-:W-:-:S02]  /*0140*/  SGXT.U32 R91, R91, 0x1 ;  /* 0x000000015b5b781a */ /* 0x000fc40000000000 */
[----:B------:R-:W-:Y:S01]  /*0150*/  LOP3.LUT R76, R95, 0x3f, RZ, 0xc0, !PT ;  /* 0x0000003f5f4c7812 */ /* 0x000fe200078ec0ff */
[----:B------:R-:W-:Y:S01]  /*0160*/  IMAD.SHL.U32 R6, R5, 0x8, RZ ;  /* 0x0000000805067824 */ /* 0x000fe200078e00ff */
[----:B------:R-:W1:Y:S01]  /*0170*/  F2I.U32.TRUNC.NTZ R7, R7 ;  /* 0x0000000700077305 */ /* 0x000e62000020f000 */
[----:B------:R-:W-:Y:S02]  /*0180*/  LEA.HI R81, R95, 0xe, RZ, 0x1a ;  /* 0x0000000e5f517811 */ /* 0x000fe400078fd0ff */
[----:B------:R-:W-:Y:S02]  /*0190*/  LOP3.LUT R66, R68, 0x70, RZ, 0xc0, !PT ;  /* 0x0000007044427812 */ /* 0x000fe400078ec0ff */
[----:B------:R-:W-:Y:S02]  /*01a0*/  IABS R9, R6 ;  /* 0x0000000600097213 */ /* 0x000fe40000000000 */
[----:B------:R-:W-:Y:S02]  /*01b0*/  LOP3.LUT R69, R91, 0x2, RZ, 0xfc, !PT ;  /* 0x000000025b457812 */ /* 0x000fe400078efcff */
[----:B------:R-:W2:Y:S01]  /*01c0*/  I2F.RP R0, R9 ;  /* 0x0000000900007306 */ /* 0x000ea20000209400 */
[----:B------:R-:W-:-:S02]  /*01d0*/  LEA.HI R71, R95, 0x2e, RZ, 0x1a ;  /* 0x0000002e5f477811 */ /* 0x000fc400078fd0ff */
[C---:B------:R-:W-:Y:S02]  /*01e0*/  LOP3.LUT R67, R91.reuse, 0x20, RZ, 0xfc, !PT ;  /* 0x000000205b437812 */ /* 0x040fe400078efcff */
[C---:B------:R-:W-:Y:S02]  /*01f0*/  LOP3.LUT R97, R91.reuse, 0x22, RZ, 0xfc, !PT ;  /* 0x000000225b617812 */ /* 0x040fe400078efcff */
[----:B-1----:R-:W-:Y:S02]  /*0200*/  IABS R13, R7 ;  /* 0x00000007000d7213 */ /* 0x002fe40000000000 */
[C---:B------:R-:W-:Y:S02]  /*0210*/  LOP3.LUT R99, R91.reuse, 0x4, RZ, 0xfc, !PT ;  /* 0x000000045b637812 */ /* 0x040fe400078efcff */
[C---:B------:R-:W-:Y:S02]  /*0220*/  LOP3.LUT R103, R91.reuse, 0x6, RZ, 0xfc, !PT ;  /* 0x000000065b677812 */ /* 0x040fe400078efcff */
[C---:B------:R-:W-:Y:S01]  /*0230*/  LOP3.LUT R105, R91.reuse, 0x24, RZ, 0xfc, !PT ;  /* 0x000000245b697812 */ /* 0x040fe200078efcff */
[----:B--2---:R-:W1:Y:S01]  /*0240*/  MUFU.RCP R0, R0 ;  /* 0x0000000000007308 */ /* 0x004e620000001000 */
[----:B------:R-:W-:-:S02]  /*0250*/  LOP3.LUT R109, R91, 0x8, RZ, 0xfc, !PT ;  /* 0x000000085b6d7812 */ /* 0x000fc400078efcff */
[C---:B------:R-:W-:Y:S02]  /*0260*/  LOP3.LUT R111, R91.reuse, 0xa, RZ, 0xfc, !PT ;  /* 0x0000000a5b6f7812 */ /* 0x040fe400078efcff */
[C---:B------:R-:W-:Y:S02]  /*0270*/  LOP3.LUT R113, R91.reuse, 0x28, RZ, 0xfc, !PT ;  /* 0x000000285b717812 */ /* 0x040fe400078efcff */
[C---:B------:R-:W-:Y:S02]  /*0280*/  LOP3.LUT R115, R91.reuse, 0x2a, RZ, 0xfc, !PT ;  /* 0x0000002a5b737812 */ /* 0x040fe400078efcff */
[C---:B------:R-:W-:Y:S02]  /*0290*/  LOP3.LUT R117, R91.reuse, 0xc, RZ, 0xfc, !PT ;  /* 0x0000000c5b757812 */ /* 0x040fe400078efcff */
[C---:B------:R-:W-:Y:S02]  /*02a0*/  LOP3.LUT R119, R91.reuse, 0x2c, RZ, 0xfc, !PT ;  /* 0x0000002c5b777812 */ /* 0x040fe400078efcff */
[----:B------:R-:W-:-:S02]  /*02b0*/  LOP3.LUT R121, R91, 0x10, RZ, 0xfc, !PT ;  /* 0x000000105b797812 */ /* 0x000fc400078efcff */
[C---:B------:R-:W-:Y:S01]  /*02c0*/  LOP3.LUT R123, R91.reuse, 0x12, RZ, 0xfc, !PT ;  /* 0x000000125b7b7812 */ /* 0x040fe200078efcff */
[----:B-1----:R-:W-:Y:S01]  /*02d0*/  VIADD R4, R0, 0xffffffe ;  /* 0x0ffffffe00047836 */ /* 0x002fe20000000000 */
[----:B------:R-:W-:Y:S02]  /*02e0*/  IABS R0, R6 ;  /* 0x0000000600007213 */ /* 0x000fe40000000000 */
[C---:B------:R-:W-:Y:S01]  /*02f0*/  LOP3.LUT R125, R91.reuse, 0x30, RZ, 0xfc, !PT ;  /* 0x000000305b7d7812 */ /* 0x040fe200078efcff */
[----:B------:R1:W2:Y:S01]  /*0300*/  F2I.FTZ.U32.TRUNC.NTZ R5, R4 ;  /* 0x0000000400057305 */ /* 0x0002a2000021f000 */
[C---:B------:R-:W-:Y:S01]  /*0310*/  LOP3.LUT R127, R91.reuse, 0x32, RZ, 0xfc, !PT ;  /* 0x000000325b7f7812 */ /* 0x040fe200078efcff */
[----:B------:R-:W-:Y:S01]  /*0320*/  IMAD.MOV R0, RZ, RZ, -R0 ;  /* 0x000000ffff007224 */ /* 0x000fe200078e0a00 */
[C---:B------:R-:W-:Y:S02]  /*0330*/  LOP3.LUT R129, R91.reuse, 0x14, RZ, 0xfc, !PT ;  /* 0x000000145b817812 */ /* 0x040fe400078efcff */
[----:B------:R-:W-:-:S02]  /*0340*/  LOP3.LUT R131, R91, 0x16, RZ, 0xfc, !PT ;  /* 0x000000165b837812 */ /* 0x000fc400078efcff */
[C---:B------:R-:W-:Y:S01]  /*0350*/  LOP3.LUT R133, R91.reuse, 0x34, RZ, 0xfc, !PT ;  /* 0x000000345b857812 */ /* 0x040fe200078efcff */
[----:B-1----:R-:W-:Y:S01]  /*0360*/  IMAD.MOV.U32 R4, RZ, RZ, RZ ;  /* 0x000000ffff047224 */ /* 0x002fe200078e00ff */
[C---:B------:R-:W-:Y:S02]  /*0370*/  LOP3.LUT R135, R91.reuse, 0x36, RZ, 0xfc, !PT ;  /* 0x000000365b877812 */ /* 0x040fe400078efcff */
[C---:B------:R-:W-:Y:S02]  /*0380*/  LOP3.LUT R137, R91.reuse, 0x18, RZ, 0xfc, !PT ;  /* 0x000000185b897812 */ /* 0x040fe400078efcff */
[C---:B------:R-:W-:Y:S01]  /*0390*/  LOP3.LUT R139, R91.reuse, 0x1a, RZ, 0xfc, !PT ;  /* 0x0000001a5b8b7812 */ /* 0x040fe200078efcff */
[----:B--2---:R-:W-:Y:S01]  /*03a0*/  IMAD.MOV R8, RZ, RZ, -R5 ;  /* 0x000000ffff087224 */ /* 0x004fe200078e0a05 */
[C---:B------:R-:W-:Y:S02]  /*03b0*/  LOP3.LUT R141, R91.reuse, 0x38, RZ, 0xfc, !PT ;  /* 0x000000385b8d7812 */ /* 0x040fe400078efcff */
[C---:B------:R-:W-:Y:S01]  /*03c0*/  LOP3.LUT R143, R91.reuse, 0x3a, RZ, 0xfc, !PT ;  /* 0x0000003a5b8f7812 */ /* 0x040fe200078efcff */
[----:B------:R-:W-:Y:S01]  /*03d0*/  IMAD R11, R8, R9, RZ ;  /* 0x00000009080b7224 */ /* 0x000fe200078e02ff */
[----:B------:R-:W-:-:S02]  /*03e0*/  LOP3.LUT R145, R91, 0x1c, RZ, 0xfc, !PT ;  /* 0x0000001c5b917812 */ /* 0x000fc400078efcff */
[----:B------:R-:W-:Y:S01]  /*03f0*/  LOP3.LUT R147, R91, 0x3c, RZ, 0xfc, !PT ;  /* 0x0000003c5b937812 */ /* 0x000fe200078efcff */
[----:B------:R-:W-:-:S06]  /*0400*/  IMAD.HI.U32 R4, R5, R11, R4 ;  /* 0x0000000b05047227 */ /* 0x000fcc00078e0004 */
[----:B------:R-:W-:-:S04]  /*0410*/  IMAD.HI.U32 R4, R4, R13, RZ ;  /* 0x0000000d04047227 */ /* 0x000fc800078e00ff */
[----:B------:R-:W-:-:S05]  /*0420*/  IMAD R0, R4, R0, R13 ;  /* 0x0000000004007224 */ /* 0x000fca00078e020d */
[----:B------:R-:W-:-:S13]  /*0430*/  ISETP.GT.U32.AND P1, PT, R9, R0, PT ;  /* 0x000000000900720c */ /* 0x000fda0003f24070 */
[----:B------:R-:W-:Y:S02]  /*0440*/  @!P1 IMAD.IADD R0, R0, 0x1, -R9 ;  /* 0x0000000100009824 */ /* 0x000fe400078e0a09 */
[----:B------:R-:W-:Y:S01]  /*0450*/  @!P1 VIADD R4, R4, 0x1 ;  /* 0x0000000104049836 */ /* 0x000fe20000000000 */
[----:B------:R-:W-:Y:S02]  /*0460*/  ISETP.NE.AND P1, PT, R6, RZ, PT ;  /* 0x000000ff0600720c */ /* 0x000fe40003f25270 */
[----:B------:R-:W-:Y:S02]  /*0470*/  ISETP.GE.U32.AND P0, PT, R0, R9, PT ;  /* 0x000000090000720c */ /* 0x000fe40003f06070 */
[----:B------:R-:W-:-:S04]  /*0480*/  LOP3.LUT R0, R7, R6, RZ, 0x3c, !PT ;  /* 0x0000000607007212 */ /* 0x000fc800078e3cff */
[----:B------:R-:W-:Y:S01]  /*0490*/  ISETP.GE.AND P2, PT, R0, RZ, PT ;  /* 0x000000ff0000720c */ /* 0x000fe20003f46270 */
[----:B------:R-:W-:-:S05]  /*04a0*/  VIADD R0, R2, 0x3f ;  /* 0x0000003f02007836 */ /* 0x000fca0000000000 */
[----:B------:R-:W-:Y:S01]  /*04b0*/  SHF.R.S32.HI R5, RZ, 0x1f, R0 ;  /* 0x0000001fff057819 */ /* 0x000fe20000011400 */
[----:B------:R-:W-:-:S03]  /*04c0*/  @P0 VIADD R4, R4, 0x1 ;  /* 0x0000000104040836 */ /* 0x000fc60000000000 */
[----:B------:R-:W-:-:S03]  /*04d0*/  LEA.HI R5, R5, R0, RZ, 0x6 ;  /* 0x0000000005057211 */ /* 0x000fc600078f30ff */
[----:B------:R-:W-:Y:S01]  /*04e0*/  @!P2 IMAD.MOV R4, RZ, RZ, -R4 ;  /* 0x000000ffff04a224 */ /* 0x000fe200078e0a04 */
[----:B------:R-:W-:-:S05]  /*04f0*/  @!P1 LOP3.LUT R4, RZ, R6, RZ, 0x33, !PT ;  /* 0x00000006ff049212 */ /* 0x000fca00078e33ff */
[----:B------:R-:W-:Y:S02]  /*0500*/  IMAD.SHL.U32 R89, R4, 0x8, RZ ;  /* 0x0000000804597824 */ /* 0x000fe400078e00ff */
[----:B------:R-:W-:-:S03]  /*0510*/  IMAD.MOV R4, RZ, RZ, -R4 ;  /* 0x000000ffff047224 */ /* 0x000fc600078e0a04 */
[----:B------:R-:W-:Y:S01]  /*0520*/  LEA.HI.SX32 R5, R5, -R89, 0x1a ;  /* 0x8000005905057211 */ /* 0x000fe200078fd2ff */
[----:B------:R-:W-:-:S03]  /*0530*/  IMAD R13, R6, R4, R7 ;  /* 0x00000004060d7224 */ /* 0x000fc600078e0207 */
[----:B------:R-:W-:Y:S02]  /*0540*/  VIMNMX R12, R5, 0x8, PT ;  /* 0x00000008050c7848 */ /* 0x000fe40003fe0100 */
[----:B------:R-:W-:Y:S02]  /*0550*/  IABS R11, R13 ;  /* 0x0000000d000b7213 */ /* 0x000fe40000000000 */
[-C--:B------:R-:W-:Y:S02]  /*0560*/  IABS R9, R12.reuse ;  /* 0x0000000c00097213 */ /* 0x080fe40000000000 */
[----:B------:R-:W-:Y:S02]  /*0570*/  IABS R6, R12 ;  /* 0x0000000c00067213 */ /* 0x000fe40000000000 */
[----:B------:R-:W1:Y:S01]  /*0580*/  I2F.RP R0, R9 ;  /* 0x0000000900007306 */ /* 0x000e620000209400 */
[C---:B------:R-:W-:Y:S02]  /*0590*/  R2UR UR4, R12.reuse ;  /* 0x000000000c0472ca */ /* 0x040fe400000e0000 */
[----:B------:R-:W-:-:S11]  /*05a0*/  R2UR UR7, R12 ;  /* 0x000000000c0772ca */ /* 0x000fd600000e0000 */
[----:B------:R-:W-:Y:S01]  /*05b0*/  UISETP.NE.AND UP0, UPT, UR4, URZ, UPT ;  /* 0x0000003f0400728c */ /* 0x000fe2000bf05270 */
[----:B-1----:R-:W1:Y:S01]  /*05c0*/  MUFU.RCP R0, R0 ;  /* 0x0000000000007308 */ /* 0x002e620000001000 */
[----:B----4-:R-:W-:-:S04]  /*05d0*/  USHF.L.U32 UR4, UR5, 0x4, URZ ;  /* 0x0000000405047899 */ /* 0x010fc8000800063f */
[----:B------:R-:W-:Y:S01]  /*05e0*/  ULOP3.LUT UR4, UR4, 0x30, URZ, 0xc0, !UPT ;  /* 0x0000003004047892 */ /* 0x000fe2000f8ec03f */
[----:B-1----:R-:W-:Y:S02]  /*05f0*/  VIADD R5, R0, 0xffffffe ;  /* 0x0ffffffe00057836 */ /* 0x002fe40000000000 */
[----:B------:R-:W-:-:S04]  /*0600*/  IMAD.MOV R0, RZ, RZ, -R6 ;  /* 0x000000ffff007224 */ /* 0x000fc800078e0a06 */
[----:B------:R-:W1:Y:S02]  /*0610*/  F2I.FTZ.U32.TRUNC.NTZ R5, R5 ;  /* 0x0000000500057305 */ /* 0x000e64000021f000 */
[----:B-1----:R-:W-:-:S04]  /*0620*/  IMAD.MOV R8, RZ, RZ, -R5 ;  /* 0x000000ffff087224 */ /* 0x002fc800078e0a05 */
[----:B------:R-:W-:Y:S02]  /*0630*/  IMAD.MOV.U32 R4, RZ, RZ, R8 ;  /* 0x000000ffff047224 */ /* 0x000fe400078e0008 */
[----:B------:R-:W1:Y:S02]  /*0640*/  I2F.RP R8, R10 ;  /* 0x0000000a00087306 */ /* 0x000e640000209400 */
[----:B------:R-:W-:Y:S02]  /*0650*/  IMAD R7, R4, R9, RZ ;  /* 0x0000000904077224 */ /* 0x000fe400078e02ff */
[----:B------:R-:W-:-:S04]  /*0660*/  IMAD.MOV.U32 R4, RZ, RZ, RZ ;  /* 0x000000ffff047224 */ /* 0x000fc800078e00ff */
[----:B------:R-:W-:Y:S02]  /*0670*/  IMAD.HI.U32 R4, R5, R7, R4 ;  /* 0x0000000705047227 */ /* 0x000fe400078e0004 */
[----:B------:R-:W2:Y:S04]  /*0680*/  I2F.RP R5, R23 ;  /* 0x0000001700057306 */ /* 0x000ea80000209400 */
[----:B------:R-:W-:-:S04]  /*0690*/  IMAD.HI.U32 R4, R4, R11, RZ ;  /* 0x0000000b04047227 */ /* 0x000fc800078e00ff */
[----:B------:R-:W-:Y:S01]  /*06a0*/  IMAD R0, R4, R0, R11 ;  /* 0x0000000004007224 */ /* 0x000fe200078e020b */
[----:B-1----:R-:W1:Y:S04]  /*06b0*/  MUFU.RCP R8, R8 ;  /* 0x0000000800087308 */ /* 0x002e680000001000 */
[----:B------:R-:W-:-:S04]  /*06c0*/  ISETP.GT.U32.AND P1, PT, R9, R0, PT ;  /* 0x000000000900720c */ /* 0x000fc80003f24070 */
[----:B--2---:R-:W2:Y:S09]  /*06d0*/  MUFU.RCP R5, R5 ;  /* 0x0000000500057308 */ /* 0x004eb20000001000 */
[----:B------:R-:W-:Y:S02]  /*06e0*/  @!P1 IMAD.IADD R0, R0, 0x1, -R9 ;  /* 0x0000000100009824 */ /* 0x000fe400078e0a09 */
[----:B------:R-:W-:-:S02]  /*06f0*/  @!P1 VIADD R4, R4, 0x1 ;  /* 0x0000000104049836 */ /* 0x000fc40000000000 */
[----:B-1----:R-:W-:Y:S01]  /*0700*/  VIADD R6, R8, 0xffffffe ;  /* 0x0ffffffe08067836 */ /* 0x002fe20000000000 */
[----:B------:R-:W-:Y:S02]  /*0710*/  ISETP.GE.U32.AND P0, PT, R0, R9, PT ;  /* 0x000000090000720c */ /* 0x000fe40003f06070 */
[----:B------:R-:W-:Y:S01]  /*0720*/  LOP3.LUT R0, R13, R12, RZ, 0x3c, !PT ;  /* 0x0000000c0d007212 */ /* 0x000fe200078e3cff */
[----:B------:R1:W3:Y:S01]  /*0730*/  F2I.FTZ.U32.TRUNC.NTZ R7, R6 ;  /* 0x0000000600077305 */ /* 0x0002e2000021f000 */
[----:B------:R-:W-:Y:S02]  /*0740*/  LOP3.LUT R9, R95, 0x40, RZ, 0xc0, !PT ;  /* 0x000000405f097812 */ /* 0x000fe400078ec0ff */
[----:B------:R-:W-:Y:S01]  /*0750*/  ISETP.GE.AND P2, PT, R0, RZ, PT ;  /* 0x000000ff0000720c */ /* 0x000fe20003f46270 */
[----:B--2---:R-:W-:-:S04]  /*0760*/  VIADD R0, R5, 0xffffffe ;  /* 0x0ffffffe05007836 */ /* 0x004fc80000000000 */
[----:B------:R-:W2:Y:S01]  /*0770*/  F2I.FTZ.U32.TRUNC.NTZ R5, R0 ;  /* 0x0000000000057305 */ /* 0x000ea2000021f000 */
[----:B-1----:R-:W-:Y:S01]  /*0780*/  SHF.R.S32.HI R6, RZ, 0x6, R95 ;  /* 0x00000006ff067819 */ /* 0x002fe2000001145f */
[----:B------:R-:W-:Y:S02]  /*0790*/  @P0 VIADD R4, R4, 0x1 ;  /* 0x0000000104040836 */ /* 0x000fe40000000000 */
[----:B---3--:R-:W-:-:S04]  /*07a0*/  IMAD.MOV R11, RZ, RZ, -R7 ;  /* 0x000000ffff0b7224 */ /* 0x008fc800078e0a07 */
[----:B------:R-:W-:Y:S02]  /*07b0*/  @!P2 IMAD.MOV R4, RZ, RZ, -R4 ;  /* 0x000000ffff04a224 */ /* 0x000fe400078e0a04 */
[----:B------:R-:W-:-:S03]  /*07c0*/  IMAD R11, R11, R10, RZ ;  /* 0x0000000a0b0b7224 */ /* 0x000fc600078e02ff */
[----:B------:R-:W-:Y:S01]  /*07d0*/  R2UR UR6, R4 ;  /* 0x00000000040672ca */ /* 0x000fe200000e0000 */
[----:B--2---:R-:W-:Y:S01]  /*07e0*/  IMAD.MOV R0, RZ, RZ, -R5 ;  /* 0x000000ffff007224 */ /* 0x004fe200078e0a05 */
[C---:B------:R-:W-:Y:S02]  /*07f0*/  LOP3.LUT R4, R176.reuse, 0x1f80, RZ, 0xc0, !PT ;  /* 0x00001f80b0047812 */ /* 0x040fe400078ec0ff */
[----:B------:R-:W-:Y:S02]  /*0800*/  LOP3.LUT R176, R176, 0x400, RZ, 0xc0, !PT ;  /* 0x00000400b0b07812 */ /* 0x000fe400078ec0ff */
[----:B------:R-:W-:Y:S02]  /*0810*/  LEA.HI R19, R9, R4, RZ, 0x1c ;  /* 0x0000000409137211 */ /* 0x000fe400078fe0ff */
[----:B------:R-:W-:Y:S01]  /*0820*/  SGXT R4, R6, 0x1 ;  /* 0x000000010604781a */ /* 0x000fe20000000200 */
[----:B------:R-:W-:Y:S01]  /*0830*/  @!UP0 ULOP3.LUT UR6, URZ, UR7, URZ, 0x33, !UPT ;  /* 0x000000073f068292 */ /* 0x000fe2000f8e333f */
[----:B------:R-:W-:-:S02]  /*0840*/  IMAD.SHL.U32 R6, R95, 0x4, RZ ;  /* 0x000000045f067824 */ /* 0x000fc400078e00ff */
[----:B------:R-:W-:Y:S01]  /*0850*/  LOP3.LUT R9, R4, 0x90, RZ, 0xc0, !PT ;  /* 0x0000009004097812 */ /* 0x000fe200078ec0ff */
[----:B------:R-:W-:Y:S01]  /*0860*/  ULEA UR4, UR6, UR4, 0x6 ;  /* 0x0000000406047291 */ /* 0x000fe2000f8e303f */
[----:B------:R-:W-:Y:S01]  /*0870*/  IMAD.MOV.U32 R4, RZ, RZ, RZ ;  /* 0x000000ffff047224 */ /* 0x000fe200078e00ff */
[----:B------:R-:W-:Y:S01]  /*0880*/  UMOV UR7, 0x400 ;  /* 0x0000040000077882 */ /* 0x000fe20000000000 */
[----:B------:R-:W-:Y:S01]  /*0890*/  LOP3.LUT R21, R9, 0x7c, R6, 0x78, !PT ;  /* 0x0000007c09157812 */ /* 0x000fe200078e7806 */
[----:B------:R-:W-:Y:S01]  /*08a0*/  IMAD R9, R0, R23, RZ ;  /* 0x0000001700097224 */ /* 0x000fe200078e02ff */
[----:B------:R-:W-:Y:S01]  /*08b0*/  ULEA UR7, UR5, UR7, 0x18 ;  /* 0x0000000705077291 */ /* 0x000fe2000f8ec03f */
[----:B------:R-:W-:Y:S01]  /*08c0*/  LOP3.LUT R86, R91, UR4, RZ, 0xfc, !PT ;  /* 0x000000045b567c12 */ /* 0x000fe2000f8efcff */
[----:B------:R-:W-:Y:S01]  /*08d0*/  IMAD.MOV.U32 R6, RZ, RZ, RZ ;  /* 0x000000ffff067224 */ /* 0x000fe200078e00ff */
[----:B------:R-:W-:Y:S01]  /*08e0*/  UIADD3 UR4, -UR6, URZ, URZ ;  /* 0x0000003f06047290 */ /* 0x000fe2000fffe13f */
[----:B------:R-:W-:Y:S01]  /*08f0*/  IMAD.HI.U32 R4, R5, R9, R4 ;  /* 0x0000000905047227 */ /* 0x000fe200078e0004 */
[----:B------:R-:W-:-:S02]  /*0900*/  LOP3.LUT R82, R86, 0x4, RZ, 0xfc, !PT ;  /* 0x0000000456527812 */ /* 0x000fc400078efcff */
[----:B------:R-:W-:Y:S01]  /*0910*/  IABS R9, R86 ;  /* 0x0000005600097213 */ /* 0x000fe20000000000 */
[----:B------:R-:W-:Y:S01]  /*0920*/  IMAD.HI.U32 R6, R7, R11, R6 ;  /* 0x0000000b07067227 */ /* 0x000fe200078e0006 */
[----:B------:R-:W-:Y:S02]  /*0930*/  IABS R5, R82 ;  /* 0x0000005200057213 */ /* 0x000fe40000000000 */
[----:B------:R-:W-:Y:S01]  /*0940*/  LOP3.LUT R84, R86, 0x2, RZ, 0xfc, !PT ;  /* 0x0000000256547812 */ /* 0x000fe200078efcff */
[----:B------:R-:W-:Y:S01]  /*0950*/  IMAD R0, R12, UR4, R13 ;  /* 0x000000040c007c24 */ /* 0x000fe2000f8e020d */
[----:B------:R-:W-:Y:S01]  /*0960*/  LOP3.LUT R80, R86, 0x6, RZ, 0xfc, !PT ;  /* 0x0000000656507812 */ /* 0x000fe200078efcff */
[----:B------:R-:W-:Y:S01]  /*0970*/  IMAD.MOV.U32 R13, RZ, RZ, R5 ;  /* 0x000000ffff0d7224 */ /* 0x000fe200078e0005 */
[----:B------:R-:W-:Y:S01]  /*0980*/  IABS R11, R84 ;  /* 0x00000054000b7213 */ /* 0x000fe20000000000 */
[----:B------:R-:W-:Y:S01]  /*0990*/  IMAD.HI.U32 R5, R6, R9, RZ ;  /* 0x0000000906057227 */ /* 0x000fe200078e00ff */
[----:B------:R-:W-:Y:S01]  /*09a0*/  IABS R15, R80 ;  /* 0x00000050000f7213 */ /* 0x000fe20000000000 */
[----:B------:R-:W-:Y:S01]  /*09b0*/  ULDC UR4, c[0x0][0x240] ;  /* 0x0000900000047ab9 */ /* 0x000fe20000000800 */
[C---:B------:R-:W-:Y:S01]  /*09c0*/  LOP3.LUT R78, R86.reuse, 0x8, RZ, 0xfc, !PT ;  /* 0x00000008564e7812 */ /* 0x040fe200078efcff */
[----:B------:R-:W-:Y:S01]  /*09d0*/  IMAD.IADD R89, R89, 0x1, R0 ;  /* 0x0000000159597824 */ /* 0x000fe200078e0200 */
[C---:B------:R-:W-:Y:S01]  /*09e0*/  LOP3.LUT R74, R86.reuse, 0xa, RZ, 0xfc, !PT ;  /* 0x0000000a564a7812 */ /* 0x040fe200078efcff */
[----:B------:R-:W-:Y:S01]  /*09f0*/  IMAD.MOV R5, RZ, RZ, -R5 ;  /* 0x000000ffff057224 */ /* 0x000fe200078e0a05 */
[----:B------:R-:W-:Y:S01]  /*0a00*/  LOP3.LUT R72, R86, 0xc, RZ, 0xfc, !PT ;  /* 0x0000000c56487812 */ /* 0x000fe200078efcff */
[----:B------:R-:W-:Y:S01]  /*0a10*/  IMAD.HI.U32 R0, R6, R13, RZ ;  /* 0x0000000d06007227 */ /* 0x000fe200078e00ff */
[----:B------:R-:W-:-:S03]  /*0a20*/  LOP3.LUT R70, R86, 0xe, RZ, 0xfc, !PT ;  /* 0x0000000e56467812 */ /* 0x000fc600078efcff */
[----:B------:R-:W-:Y:S01]  /*0a30*/  IMAD R9, R10, R5, R9 ;  /* 0x000000050a097224 */ /* 0x000fe200078e0209 */
[----:B------:R-:W-:Y:S01]  /*0a40*/  IABS R5, R78 ;  /* 0x0000004e00057213 */ /* 0x000fe20000000000 */
[----:B------:R-:W-:Y:S01]  /*0a50*/  IMAD.HI.U32 R7, R6, R11, RZ ;  /* 0x0000000b06077227 */ /* 0x000fe200078e00ff */
[----:B------:R-:W-:Y:S02]  /*0a60*/  IABS R17, R70 ;  /* 0x0000004600117213 */ /* 0x000fe40000000000 */
[----:B------:R-:W-:Y:S01]  /*0a70*/  ISETP.GT.U32.AND P0, PT, R10, R9, PT ;  /* 0x000000090a00720c */ /* 0x000fe20003f04070 */
[----:B------:R-:W-:-:S04]  /*0a80*/  IMAD.HI.U32 R8, R6, R15, RZ ;  /* 0x0000000f06087227 */ /* 0x000fc800078e00ff */
[----:B------:R-:W-:Y:S02]  /*0a90*/  IMAD.MOV R0, RZ, RZ, -R0 ;  /* 0x000000ffff007224 */ /* 0x000fe400078e0a00 */
[----:B------:R-:W-:Y:S02]  /*0aa0*/  IMAD.MOV R7, RZ, RZ, -R7 ;  /* 0x000000ffff077224 */ /* 0x000fe400078e0a07 */
[----:B------:R-:W-:Y:S02]  /*0ab0*/  IMAD.MOV R8, RZ, RZ, -R8 ;  /* 0x000000ffff087224 */ /* 0x000fe400078e0a08 */
[----:B------:R-:W-:Y:S02]  /*0ac0*/  IMAD R12, R10, R0, R13 ;  /* 0x000000000a0c7224 */ /* 0x000fe400078e020d */
[----:B------:R-:W-:Y:S02]  /*0ad0*/  IMAD R89, R89, 0x40, R76 ;  /* 0x0000004059597824 */ /* 0x000fe400078e024c */
[----:B------:R-:W-:Y:S01]  /*0ae0*/  IMAD.HI.U32 R0, R6, R5, RZ ;  /* 0x0000000506007227 */ /* 0x000fe200078e00ff */
[----:B------:R-:W-:-:S03]  /*0af0*/  ISETP.GT.U32.AND P5, PT, R10, R12, PT ;  /* 0x0000000c0a00720c */ /* 0x000fc60003fa4070 */
[C---:B------:R-:W-:Y:S01]  /*0b00*/  IMAD R11, R10.reuse, R7, R11 ;  /* 0x000000070a0b7224 */ /* 0x040fe200078e020b */
[----:B------:R-:W-:Y:S01]  /*0b10*/  IABS R7, R72 ;  /* 0x0000004800077213 */ /* 0x000fe20000000000 */
[C---:B------:R-:W-:Y:S01]  /*0b20*/  IMAD R13, R10.reuse, R8, R15 ;  /* 0x000000080a0d7224 */ /* 0x040fe200078e020f */
[----:B------:R-:W-:Y:S01]  /*0b30*/  IABS R15, R74 ;  /* 0x0000004a000f7213 */ /* 0x000fe20000000000 */
[----:B------:R-:W-:Y:S01]  /*0b40*/  IMAD.MOV R0, RZ, RZ, -R0 ;  /* 0x000000ffff007224 */ /* 0x000fe200078e0a00 */
[----:B------:R-:W-:Y:S01]  /*0b50*/  IABS R8, R89 ;  /* 0x0000005900087213 */ /* 0x000fe20000000000 */
[----:B------:R-:W-:Y:S01]  /*0b60*/  @!P0 IMAD.IADD R9, R9, 0x1, -R10 ;  /* 0x0000000109098824 */ /* 0x000fe200078e0a0a */
[C---:B------:R-:W-:Y:S01]  /*0b70*/  ISETP.GT.U32.AND P4, PT, R10.reuse, R11, PT ;  /* 0x0000000b0a00720c */ /* 0x040fe20003f84070 */
[C---:B------:R-:W-:Y:S01]  /*0b80*/  IMAD R14, R10.reuse, R0, R5 ;  /* 0x000000000a0e7224 */ /* 0x040fe200078e0205 */
[----:B------:R-:W-:Y:S01]  /*0b90*/  ISETP.GT.U32.AND P6, PT, R10, R13, PT ;  /* 0x0000000d0a00720c */ /* 0x000fe20003fc4070 */
[----:B------:R-:W-:-:S03]  /*0ba0*/  IMAD.HI.U32 R0, R6, R15, RZ ;  /* 0x0000000f06007227 */ /* 0x000fc600078e00ff */
[----:B------:R-:W-:Y:S01]  /*0bb0*/  ISETP.GT.U32.AND P0, PT, R10, R14, PT ;  /* 0x0000000e0a00720c */ /* 0x000fe20003f04070 */
[----:B------:R-:W-:-:S04]  /*0bc0*/  IMAD.HI.U32 R5, R6, R7, RZ ;  /* 0x0000000706057227 */ /* 0x000fc800078e00ff */
[----:B------:R-:W-:-:S04]  /*0bd0*/  IMAD.HI.U32 R6, R6, R17, RZ ;  /* 0x0000001106067227 */ /* 0x000fc800078e00ff */
[----:B------:R-:W-:-:S04]  /*0be0*/  IMAD.HI.U32 R4, R4, R8, RZ ;  /* 0x0000000804047227 */ /* 0x000fc800078e00ff */
[----:B------:R-:W-:Y:S02]  /*0bf0*/  IMAD.MOV R6, RZ, RZ, -R6 ;  /* 0x000000ffff067224 */ /* 0x000fe400078e0a06 */
[----:B------:R-:W-:Y:S02]  /*0c00*/  IMAD.MOV R4, RZ, RZ, -R4 ;  /* 0x000000ffff047224 */ /* 0x000fe400078e0a04 */
[----:B------:R-:W-:Y:S02]  /*0c10*/  IMAD.MOV R5, RZ, RZ, -R5 ;  /* 0x000000ffff057224 */ /* 0x000fe400078e0a05 */
[C---:B------:R-:W-:Y:S02]  /*0c20*/  IMAD R17, R10.reuse, R6, R17 ;  /* 0x000000060a117224 */ /* 0x040fe400078e0211 */
[----:B------:R-:W-:Y:S02]  /*0c30*/  IMAD R8, R23, R4, R8 ;  /* 0x0000000417087224 */ /* 0x000fe400078e0208 */
[C---:B------:R-:W-:Y:S01]  /*0c40*/  IMAD R16, R10.reuse, R5, R7 ;  /* 0x000000050a107224 */ /* 0x040fe200078e0207 */
[----:B------:R-:W-:Y:S01]  /*0c50*/  ISETP.GT.U32.AND P3, PT, R10, R17, PT ;  /* 0x000000110a00720c */ /* 0x000fe20003f64070 */
[--C-:B------:R-:W-:Y:S01]  /*0c60*/  @!P4 IMAD.IADD R11, R11, 0x1, -R10.reuse ;  /* 0x000000010b0bc824 */ /* 0x100fe200078e0a0a */
[----:B------:R-:W1:Y:S01]  /*0c70*/  LDC.64 R6, c[0x0][0x238] ;  /* 0x00008e00ff067b82 */ /* 0x000e620000000a00 */
[--C-:B------:R-:W-:Y:S01]  /*0c80*/  @!P6 IMAD.IADD R13, R13, 0x1, -R10.reuse ;  /* 0x000000010d0de824 */ /* 0x100fe200078e0a0a */
[----:B------:R-:W-:Y:S01]  /*0c90*/  ISETP.GT.U32.AND P6, PT, R23, R8, PT ;  /* 0x000000081700720c */ /* 0x000fe20003fc4070 */
[----:B------:R-:W-:Y:S01]  /*0ca0*/  @!P5 IMAD.IADD R12, R12, 0x1, -R10 ;  /* 0x000000010c0cd824 */ /* 0x000fe200078e0a0a */
[C---:B------:R-:W-:Y:S01]  /*0cb0*/  ISETP.GT.U32.AND P4, PT, R10.reuse, R9, PT ;  /* 0x000000090a00720c */ /* 0x040fe20003f84070 */
[----:B------:R-:W-:Y:S01]  /*0cc0*/  IMAD.MOV R0, RZ, RZ, -R0 ;  /* 0x000000ffff007224 */ /* 0x000fe200078e0a00 */
[----:B------:R-:W-:Y:S01]  /*0cd0*/  ISETP.GT.U32.AND P5, PT, R10, R11, PT ;  /* 0x0000000b0a00720c */ /* 0x000fe20003fa4070 */
[----:B------:R-:W-:Y:S01]  /*0ce0*/  @!P0 IMAD.IADD R14, R14, 0x1, -R10 ;  /* 0x000000010e0e8824 */ /* 0x000fe200078e0a0a */
[----:B------:R-:W2:Y:S01]  /*0cf0*/  LDC.64 R4, c[0x0][0x230] ;  /* 0x00008c00ff047b82 */ /* 0x000ea20000000a00 */
[C---:B------:R-:W-:Y:S01]  /*0d00*/  ISETP.GT.U32.AND P2, PT, R10.reuse, R16, PT ;  /* 0x000000100a00720c */ /* 0x040fe20003f44070 */
[----:B------:R-:W-:-:S02]  /*0d10*/  IMAD R15, R10, R0, R15 ;  /* 0x000000000a0f7224 */ /* 0x000fc400078e020f */
[--C-:B------:R-:W-:Y:S01]  /*0d20*/  @!P3 IMAD.IADD R17, R17, 0x1, -R10.reuse ;  /* 0x000000011111b824 */ /* 0x100fe200078e0a0a */
[----:B------:R-:W-:Y:S01]  /*0d30*/  ISETP.GT.U32.AND P3, PT, R10, R13, PT ;  /* 0x0000000d0a00720c */ /* 0x000fe20003f64070 */
[----:B------:R-:W-:Y:S01]  /*0d40*/  IMAD.IADD R66, R66, 0x1, R19 ;  /* 0x0000000142427824 */ /* 0x000fe200078e0213 */
[----:B------:R-:W-:Y:S01]  /*0d50*/  ISETP.GT.U32.AND P1, PT, R10, R15, PT ;  /* 0x0000000f0a00720c */ /* 0x000fe20003f24070 */
[----:B------:R-:W-:Y:S01]  /*0d60*/  @!P6 IMAD.IADD R8, R8, 0x1, -R23 ;  /* 0x000000010808e824 */ /* 0x000fe200078e0a17 */
[C---:B------:R-:W-:Y:S01]  /*0d70*/  ISETP.GT.U32.AND P6, PT, R10.reuse, R17, PT ;  /* 0x000000110a00720c */ /* 0x040fe20003fc4070 */
[--C-:B------:R-:W-:Y:S01]  /*0d80*/  @!P4 IMAD.IADD R9, R9, 0x1, -R10.reuse ;  /* 0x000000010909c824 */ /* 0x100fe200078e0a0a */
[----:B------:R-:W-:Y:S01]  /*0d90*/  ISETP.GT.U32.AND P4, PT, R10, R12, PT ;  /* 0x0000000c0a00720c */ /* 0x000fe20003f84070 */
[--C-:B------:R-:W-:Y:S01]  /*0da0*/  @!P5 IMAD.IADD R11, R11, 0x1, -R10.reuse ;  /* 0x000000010b0bd824 */ /* 0x100fe200078e0a0a */
[----:B------:R-:W-:Y:S01]  /*0db0*/  ISETP.GT.U32.AND P5, PT, R23, R8, PT ;  /* 0x000000081700720c */ /* 0x000fe20003fa4070 */
[----:B------:R-:W-:Y:S01]  /*0dc0*/  @!P2 IMAD.IADD R16, R16, 0x1, -R10 ;  /* 0x000000011010a824 */ /* 0x000fe200078e0a0a */
[----:B------:R-:W-:Y:S01]  /*0dd0*/  ISETP.GT.U32.AND P2, PT, R10, R14, PT ;  /* 0x0000000e0a00720c */ /* 0x000fe20003f44070 */
[----:B-1----:R-:W-:-:S02]  /*0de0*/  IMAD R87, R91, R6, RZ ;  /* 0x000000065b577224 */ /* 0x002fc400078e02ff */
[--C-:B------:R-:W-:Y:S01]  /*0df0*/  @!P3 IMAD.IADD R13, R13, 0x1, -R10.reuse ;  /* 0x000000010d0db824 */ /* 0x100fe200078e0a0a */
[----:B------:R-:W-:Y:S01]  /*0e00*/  ISETP.GT.U32.AND P0, PT, R10, R16, PT ;  /* 0x000000100a00720c */ /* 0x000fe20003f04070 */
[----:B------:R-:W-:Y:S02]  /*0e10*/  IMAD R85, R6, 0x2, R87 ;  /* 0x0000000206557824 */ /* 0x000fe400078e0257 */
[--C-:B------:R-:W-:Y:S01]  /*0e20*/  @!P6 IMAD.IADD R17, R17, 0x1, -R10.reuse ;  /* 0x000000011111e824 */ /* 0x100fe200078e0a0a */
[----:B------:R-:W-:Y:S01]  /*0e30*/  ISETP.GE.AND P6, PT, R86, RZ, PT ;  /* 0x000000ff5600720c */ /* 0x000fe20003fc6270 */
[----:B------:R-:W-:Y:S01]  /*0e40*/  @!P4 IMAD.IADD R12, R12, 0x1, -R10 ;  /* 0x000000010c0cc824 */ /* 0x000fe200078e0a0a */
[----:B------:R-:W-:Y:S01]  /*0e50*/  ISETP.GE.AND P4, PT, R84, RZ, PT ;  /* 0x000000ff5400720c */ /* 0x000fe20003f86270 */
[----:B------:R-:W-:Y:S01]  /*0e60*/  @!P5 IMAD.IADD R8, R8, 0x1, -R23 ;  /* 0x000000010808d824 */ /* 0x000fe200078e0a17 */
[----:B------:R-:W-:Y:S01]  /*0e70*/  ISETP.GE.AND P5, PT, R82, RZ, PT ;  /* 0x000000ff5200720c */ /* 0x000fe20003fa6270 */
[----:B------:R-:W-:Y:S01]  /*0e80*/  IMAD R83, R6, 0x2, R85 ;  /* 0x0000000206537824 */ /* 0x000fe200078e0255 */
[----:B--2---:R-:W-:Y:S01]  /*0e90*/  ISETP.GE.AND P3, PT, R91, R4, PT ;  /* 0x000000045b00720c */ /* 0x004fe20003f66270 */
[----:B------:R-:W-:-:S02]  /*0ea0*/  VIADD R118, R4, 0x3f ;  /* 0x0000003f04767836 */ /* 0x000fc40000000000 */
[--C-:B------:R-:W-:Y:S02]  /*0eb0*/  @!P2 IMAD.IADD R14, R14, 0x1, -R10.reuse ;  /* 0x000000010e0ea824 */ /* 0x100fe400078e0a0a */
[----:B------:R-:W-:Y:S01]  /*0ec0*/  IMAD R79, R6, 0x2, R83 ;  /* 0x00000002064f7824 */ /* 0x000fe200078e0253 */
[----:B------:R-:W-:Y:S01]  /*0ed0*/  ISETP.GT.AND P2, PT, R118, 0x3f, PT ;  /* 0x0000003f7600780c */ /* 0x000fe20003f44270 */
[----:B------:R-:W-:Y:S02]  /*0ee0*/  @!P1 IMAD.IADD R15, R15, 0x1, -R10 ;  /* 0x000000010f0f9824 */ /* 0x000fe400078e0a0a */
[----:B------:R-:W-:Y:S01]  /*0ef0*/  IMAD R77, R6, 0x2, R79 ;  /* 0x00000002064d7824 */ /* 0x000fe200078e024f */
[----:B------:R-:W-:Y:S01]  /*0f00*/  SEL R116, RZ, 0x4, !P2 ;  /* 0x00000004ff747807 */ /* 0x000fe20005000000 */
[----:B------:R-:W-:Y:S01]  /*0f10*/  @!P6 IMAD.MOV R9, RZ, RZ, -R9 ;  /* 0x000000ffff09e224 */ /* 0x000fe200078e0a09 */
[----:B------:R-:W-:Y:S01]  /*0f20*/  ISETP.GT.U32.AND P1, PT, R10, R15, PT ;  /* 0x0000000f0a00720c */ /* 0x000fe20003f24070 */
[----:B------:R-:W-:Y:S01]  /*0f30*/  IMAD R75, R6, 0x2, R77 ;  /* 0x00000002064b7824 */ /* 0x000fe200078e024d */
[----:B------:R-:W-:Y:S01]  /*0f40*/  SEL R18, R116, RZ, !P3 ;  /* 0x000000ff74127207 */ /* 0x000fe20005800000 */
[----:B------:R-:W-:Y:S01]  /*0f50*/  @!P4 IMAD.MOV R11, RZ, RZ, -R11 ;  /* 0x000000ffff0bc224 */ /* 0x000fe200078e0a0b */
[----:B------:R-:W-:Y:S01]  /*0f60*/  ISETP.GE.AND P2, PT, R80, RZ, PT ;  /* 0x000000ff5000720c */ /* 0x000fe20003f46270 */
[----:B------:R-:W-:Y:S01]  /*0f70*/  @!P5 IMAD.MOV R12, RZ, RZ, -R12 ;  /* 0x000000ffff0cd224 */ /* 0x000fe200078e0a0c */
[----:B------:R-:W-:Y:S01]  /*0f80*/  ISETP.GE.AND P4, PT, R78, RZ, PT ;  /* 0x000000ff4e00720c */ /* 0x000fe20003f86270 */
[----:B------:R-:W-:Y:S01]  /*0f90*/  IMAD R73, R6, 0x2, R75 ;  /* 0x0000000206497824 */ /* 0x000fe200078e024b */
[----:B------:R-:W-:Y:S01]  /*0fa0*/  ISETP.GE.AND P6, PT, R74, RZ, PT ;  /* 0x000000ff4a00720c */ /* 0x000fe20003fc6270 */
[--C-:B------:R-:W-:Y:S01]  /*0fb0*/  @!P0 IMAD.IADD R16, R16, 0x1, -R10.reuse ;  /* 0x0000000110108824 */ /* 0x100fe200078e0a0a */
[----:B------:R-:W-:Y:S01]  /*0fc0*/  ISETP.GE.AND P5, PT, R70, RZ, PT ;  /* 0x000000ff4600720c */ /* 0x000fe20003fa6270 */
[----:B------:R-:W-:Y:S01]  /*0fd0*/  IMAD R173, R6, 0x4, R73 ;  /* 0x0000000406ad7824 */ /* 0x000fe200078e0249 */
[----:B------:R-:W-:Y:S01]  /*0fe0*/  ISETP.GE.AND P3, PT, R72, RZ, PT ;  /* 0x000000ff4800720c */ /* 0x000fe20003f66270 */
[----:B------:R-:W-:Y:S01]  /*0ff0*/  @!P1 IMAD.IADD R15, R15, 0x1, -R10 ;  /* 0x000000010f0f9824 */ /* 0x000fe200078e0a0a */
[----:B------:R-:W-:Y:S01]  /*1000*/  ISETP.NE.AND P0, PT, R3, RZ, PT ;  /* 0x000000ff0300720c */ /* 0x000fe20003f05270 */
[----:B------:R-:W-:Y:S01]  /*1010*/  IMAD R175, R6, 0x2, R173 ;  /* 0x0000000206af7824 */ /* 0x000fe200078e02ad */
[----:B------:R-:W-:Y:S01]  /*1020*/  LOP3.LUT R10, RZ, R3, RZ, 0x33, !PT ;  /* 0x00000003ff0a7212 */ /* 0x000fe200078e33ff */
[----:B------:R-:W-:Y:S01]  /*1030*/  @!P2 IMAD.MOV R13, RZ, RZ, -R13 ;  /* 0x000000ffff0da224 */ /* 0x000fe200078e0a0d */
[----:B------:R-:W-:Y:S01]  /*1040*/  ISETP.GE.AND P1, PT, R81, R4, PT ;  /* 0x000000045100720c */ /* 0x000fe20003f26270 */
[----:B------:R-:W-:Y:S01]  /*1050*/  @!P4 IMAD.MOV R14, RZ, RZ, -R14 ;  /* 0x000000ffff0ec224 */ /* 0x000fe200078e0a0e */
[----:B------:R-:W-:Y:S01]  /*1060*/  SEL R142, R10, R9, !P0 ;  /* 0x000000090a8e7207 */ /* 0x000fe20004000000 */
[----:B------:R-:W-:Y:S01]  /*1070*/  @!P6 IMAD.MOV R15, RZ, RZ, -R15 ;  /* 0x000000ffff0fe224 */ /* 0x000fe200078e0a0f */
[----:B------:R-:W-:Y:S01]  /*1080*/  SEL R19, R116, RZ, !P1 ;  /* 0x000000ff74137207 */ /* 0x000fe20004800000 */
[----:B------:R-:W-:Y:S01]  /*1090*/  @!P5 IMAD.MOV R17, RZ, RZ, -R17 ;  /* 0x000000ffff11d224 */ /* 0x000fe200078e0a11 */
[C---:B------:R-:W-:Y:S01]  /*10a0*/  SEL R140, R10.reuse, R11, !P0 ;  /* 0x0000000b0a8c7207 */ /* 0x040fe20004000000 */
[----:B------:R-:W-:Y:S01]  /*10b0*/  @!P3 IMAD.MOV R16, RZ, RZ, -R16 ;  /* 0x000000ffff10b224 */ /* 0x000fe200078e0a10 */
[----:B------:R-:W-:Y:S01]  /*10c0*/  SEL R138, R10, R12, !P0 ;  /* 0x0000000c0a8a7207 */ /* 0x000fe20004000000 */
[----:B------:R-:W-:Y:S01]  /*10d0*/  IMAD R171, R6, 0x2, R175 ;  /* 0x0000000206ab7824 */ /* 0x000fe200078e02af */
[C---:B------:R-:W-:Y:S01]  /*10e0*/  SEL R136, R10.reuse, R13, !P0 ;  /* 0x0000000d0a887207 */ /* 0x040fe20004000000 */
[----:B------:R-:W-:Y:S01]  /*10f0*/  IMAD.SHL.U32 R0, R95, 0x40, RZ ;  /* 0x000000405f007824 */ /* 0x000fe200078e00ff */
[----:B------:R-:W-:Y:S01]  /*1100*/  SEL R134, R10, R14, !P0 ;  /* 0x0000000e0a867207 */ /* 0x000fe20004000000 */
[----:B------:R-:W-:Y:S01]  /*1110*/  IMAD R9, R6, 0x2, R171 ;  /* 0x0000000206097824 */ /* 0x000fe200078e02ab */
[C---:B------:R-:W-:Y:S01]  /*1120*/  SEL R132, R10.reuse, R15, !P0 ;  /* 0x0000000f0a847207 */ /* 0x040fe20004000000 */
[----:B------:R-:W-:Y:S01]  /*1130*/  IMAD R174, R81, R6, RZ ;  /* 0x0000000651ae7224 */ /* 0x000fe200078e02ff */
[----:B------:R-:W-:Y:S01]  /*1140*/  SEL R130, R10, R16, !P0 ;  /* 0x000000100a827207 */ /* 0x000fe20004000000 */
[----:B------:R-:W-:Y:S01]  /*1150*/  IMAD R11, R6, 0x2, R9 ;  /* 0x00000002060b7824 */ /* 0x000fe200078e0209 */
[----:B------:R-:W-:Y:S01]  /*1160*/  SEL R128, R10, R17, !P0 ;  /* 0x000000110a807207 */ /* 0x000fe20004000000 */
[----:B------:R-:W-:Y:S01]  /*1170*/  IMAD.SHL.U32 R88, R174, 0x4, RZ ;  /* 0x00000004ae587824 */ /* 0x000fe200078e00ff */
[----:B------:R-:W-:Y:S01]  /*1180*/  ISETP.GE.AND P1, PT, R89, RZ, PT ;  /* 0x000000ff5900720c */ /* 0x000fe20003f26270 */
[----:B------:R-:W-:Y:S01]  /*1190*/  IMAD R13, R6, 0x2, R11 ;  /* 0x00000002060d7824 */ /* 0x000fe200078e020b */
[----:B------:R-:W-:Y:S01]  /*11a0*/  ISETP.NE.AND P0, PT, R2, RZ, PT ;  /* 0x000000ff0200720c */ /* 0x000fe20003f05270 */
[----:B------:R-:W-:Y:S01]  /*11b0*/  IMAD.SHL.U32 R98, R175, 0x4, RZ ;  /* 0x00000004af627824 */ /* 0x000fe200078e00ff */
[----:B------:R-:W-:Y:S01]  /*11c0*/  ISETP.NE.U32.AND P5, PT, R19, RZ, PT ;  /* 0x000000ff1300720c */ /* 0x000fe20003fa5070 */
[C---:B------:R-:W-:Y:S01]  /*11d0*/  IMAD R15, R6.reuse, 0x2, R13 ;  /* 0x00000002060f7824 */ /* 0x040fe200078e020d */
[----:B------:R-:W-:Y:S01]  /*11e0*/  ISETP.GE.AND P2, PT, R69, R4, PT ;  /* 0x000000044500720c */ /* 0x000fe20003f46270 */
[----:B------:R-:W-:Y:S01]  /*11f0*/  IMAD R170, R71, R6, RZ ;  /* 0x0000000647aa7224 */ /* 0x000fe200078e02ff */
[----:B------:R-:W-:Y:S01]  /*1200*/  LOP3.LUT R0, R21, 0x800, R0, 0xf8, !PT ;  /* 0x0000080015007812 */ /* 0x000fe200078ef800 */
[----:B------:R-:W-:Y:S01]  /*1210*/  IMAD R17, R6, 0x4, R15 ;  /* 0x0000000406117824 */ /* 0x000fe200078e020f */
[-C--:B------:R-:W-:Y:S01]  /*1220*/  ISETP.GE.AND P6, PT, R71, R4.reuse, PT ;  /* 0x000000044700720c */ /* 0x080fe20003fc6270 */
[----:B------:R-:W-:Y:S01]  /*1230*/  IMAD.SHL.U32 R96, R173, 0x4, RZ ;  /* 0x00000004ad607824 */ /* 0x000fe200078e00ff */
[----:B------:R-:W-:Y:S01]  /*1240*/  ISETP.GE.AND P3, PT, R67, R4, PT ;  /* 0x000000044300720c */ /* 0x000fe20003f66270 */
[----:B------:R-:W-:Y:S01]  /*1250*/  @!P1 IMAD.MOV R8, RZ, RZ, -R8 ;  /* 0x000000ffff089224 */ /* 0x000fe200078e0a08 */
[----:B------:R-:W-:Y:S01]  /*1260*/  SEL R10, R116, RZ, !P2 ;  /* 0x000000ff740a7207 */ /* 0x000fe20005000000 */
[----:B------:R-:W-:Y:S01]  /*1270*/  IMAD R19, R6, 0x2, R17 ;  /* 0x0000000206137824 */ /* 0x000fe200078e0211 */
[----:B------:R-:W-:Y:S01]  /*1280*/  @!P0 LOP3.LUT R8, RZ, R2, RZ, 0x33, !PT ;  /* 0x00000002ff088212 */ /* 0x000fe200078e33ff */
[----:B------:R-:W-:Y:S01]  /*1290*/  IMAD.SHL.U32 R94, R170, 0x4, RZ ;  /* 0x00000004aa5e7824 */ /* 0x000fe200078e00ff */
[----:B------:R-:W-:Y:S01]  /*12a0*/  SEL R14, R116, RZ, !P6 ;  /* 0x000000ff740e7207 */ /* 0x000fe20007000000 */
[----:B------:R-:W-:Y:S01]  /*12b0*/  IMAD R21, R6, 0x2, R19 ;  /* 0x0000000206157824 */ /* 0x000fe200078e0213 */
[----:B------:R-:W-:Y:S01]  /*12c0*/  SEL R12, R116, RZ, !P3 ;  /* 0x000000ff740c7207 */ /* 0x000fe20005800000 */
[----:B------:R-:W-:Y:S01]  /*12d0*/  IMAD R172, R8, R5, RZ ;  /* 0x0000000508ac7224 */ /* 0x000fe200078e02ff */
[----:B------:R-:W-:Y:S01]  /*12e0*/  ISETP.NE.U32.AND P1, PT, R10, RZ, PT ;  /* 0x000000ff0a00720c */ /* 0x000fe20003f25070 */
[----:B------:R-:W-:Y:S01]  /*12f0*/  IMAD R23, R6, 0x2, R21 ;  /* 0x0000000206177824 */ /* 0x000fe200078e0215 */
[----:B------:R-:W-:Y:S01]  /*1300*/  ISETP.NE.U32.AND P0, PT, R14, RZ, PT ;  /* 0x000000ff0e00720c */ /* 0x000fe20003f05070 */
[----:B------:R-:W-:Y:S01]  /*1310*/  IMAD.SHL.U32 R120, R172, 0x4, RZ ;  /* 0x00000004ac787824 */ /* 0x000fe200078e00ff */
[C---:B------:R-:W-:Y:S01]  /*1320*/  LEA.HI R5, R95.reuse, 0x1e, RZ, 0x1a ;  /* 0x0000001e5f057811 */ /* 0x040fe200078fd0ff */
[----:B------:R-:W-:Y:S01]  /*1330*/  IMAD R25, R6, 0x2, R23 ;  /* 0x0000000206197824 */ /* 0x000fe200078e0217 */
[----:B------:R-:W-:Y:S01]  /*1340*/  LEA.HI R95, R95, 0x3e, RZ, 0x1a ;  /* 0x0000003e5f5f7811 */ /* 0x000fe200078fd0ff */
[----:B------:R-:W-:Y:S01]  /*1350*/  IMAD.SHL.U32 R100, R171, 0x4, RZ ;  /* 0x00000004ab647824 */ /* 0x000fe200078e00ff */
[----:B------:R-:W-:Y:S01]  /*1360*/  IADD3 R10, P3, R120, UR8, RZ ;  /* 0x00000008780a7c10 */ /* 0x000fe2000ff7e0ff */
[----:B------:R-:W-:Y:S01]  /*1370*/  IMAD R27, R6, 0x2, R25 ;  /* 0x00000002061b7824 */ /* 0x000fe200078e0219 */
[----:B------:R-:W-:Y:S01]  /*1380*/  ISETP.NE.U32.AND P2, PT, R12, RZ, PT ;  /* 0x000000ff0c00720c */ /* 0x000fe20003f45070 */
[----:B------:R-:W-:Y:S01]  /*1390*/  IMAD R148, R5, R6, RZ ;  /* 0x0000000605947224 */ /* 0x000fe200078e02ff */
[----:B------:R-:W-:Y:S01]  /*13a0*/  LEA.HI.X.SX32 R14, R172, UR9, 0x2, P3 ;  /* 0x00000009ac0e7c11 */ /* 0x000fe200098f16ff */
[----:B------:R-:W-:Y:S01]  /*13b0*/  IMAD R29, R6, 0x2, R27 ;  /* 0x00000002061d7824 */ /* 0x000fe200078e021b */
[-C--:B------:R-:W-:Y:S01]  /*13c0*/  LEA R42, P3, R11, R10.reuse, 0x2 ;  /* 0x0000000a0b2a7211 */ /* 0x080fe200078610ff */
[----:B------:R-:W-:Y:S01]  /*13d0*/  IMAD.SHL.U32 R90, R148, 0x4, RZ ;  /* 0x00000004945a7824 */ /* 0x000fe200078e00ff */
[----:B------:R-:W-:Y:S01]  /*13e0*/  LEA R40, P6, R9, R10, 0x2 ;  /* 0x0000000a09287211 */ /* 0x000fe200078c10ff */
[----:B------:R-:W-:Y:S01]  /*13f0*/  IMAD R144, R95, R6, RZ ;  /* 0x000000065f907224 */ /* 0x000fe200078e02ff */
[----:B------:R-:W-:Y:S01]  /*1400*/  LEA.HI.X.SX32 R43, R11, R14, 0x2, P3 ;  /* 0x0000000e0b2b7211 */ /* 0x000fe200018f16ff */
[----:B------:R-:W-:Y:S01]  /*1410*/  IMAD R146, R76, R7, RZ ;  /* 0x000000074c927224 */ /* 0x000fe200078e02ff */
[----:B------:R-:W-:Y:S01]  /*1420*/  LEA R30, P3, R15, R10, 0x2 ;  /* 0x0000000a0f1e7211 */ /* 0x000fe200078610ff */
[----:B------:R-:W-:Y:S01]  /*1430*/  IMAD.SHL.U32 R102, R144, 0x4, RZ ;  /* 0x0000000490667824 */ /* 0x000fe200078e00ff */
[-C--:B------:R-:W-:Y:S01]  /*1440*/  LEA.HI.X.SX32 R41, R9, R14.reuse, 0x2, P6 ;  /* 0x0000000e09297211 */ /* 0x080fe200030f16ff */
[----:B------:R-:W-:Y:S01]  /*1450*/  IMAD R9, R6, 0x4, R29 ;  /* 0x0000000406097824 */ /* 0x000fe200078e021d */
[----:B------:R-:W-:Y:S01]  /*1460*/  LEA.HI.X.SX32 R31, R15, R14, 0x2, P3 ;  /* 0x0000000e0f1f7211 */ /* 0x000fe200018f16ff */
[----:B------:R-:W-:Y:S01]  /*1470*/  IMAD.SHL.U32 R101, R146, 0x4, RZ ;  /* 0x0000000492657824 */ /* 0x000fe200078e00ff */
[-C--:B------:R-:W-:Y:S01]  /*1480*/  LEA R162, P3, R19, R10.reuse, 0x2 ;  /* 0x0000000a13a27211 */ /* 0x080fe200078610ff */
[----:B------:R-:W-:Y:S01]  /*1490*/  IMAD R11, R6, 0x2, R9 ;  /* 0x00000002060b7824 */ /* 0x000fe200078e0209 */
[----:B------:R-:W-:Y:S01]  /*14a0*/  LEA R36, P6, R13, R10, 0x2 ;  /* 0x0000000a0d247211 */ /* 0x000fe200078c10ff */
[----:B------:R-:W-:Y:S01]  /*14b0*/  IMAD R142, R142, UR4, RZ ;  /* 0x000000048e8e7c24 */ /* 0x000fe2000f8e02ff */
[-C--:B------:R-:W-:Y:S01]  /*14c0*/  LEA.HI.X.SX32 R163, R19, R14.reuse, 0x2, P3 ;  /* 0x0000000e13a37211 */ /* 0x080fe200018f16ff */
[----:B------:R-:W-:Y:S01]  /*14d0*/  IMAD R138, R138, UR4, RZ ;  /* 0x000000048a8a7c24 */ /* 0x000fe2000f8e02ff */
[----:B------:R-:W-:Y:S01]  /*14e0*/  LEA.HI.X.SX32 R37, R13, R14, 0x2, P6 ;  /* 0x0000000e0d257211 */ /* 0x000fe200030f16ff */
[----:B------:R-:W-:Y:S01]  /*14f0*/  IMAD R13, R6, 0x2, R11 ;  /* 0x00000002060d7824 */ /* 0x000fe200078e020b */
[-C--:B------:R-:W-:Y:S01]  /*1500*/  LEA R154, P3, R23, R10.reuse, 0x2 ;  /* 0x0000000a179a7211 */ /* 0x080fe200078610ff */
[----:B------:R-:W-:Y:S01]  /*1510*/  IMAD R140, R140, UR4, RZ ;  /* 0x000000048c8c7c24 */ /* 0x000fe2000f8e02ff */
[----:B------:R-:W-:Y:S01]  /*1520*/  LEA R164, P6, R17, R10, 0x2 ;  /* 0x0000000a11a47211 */ /* 0x000fe200078c10ff */
[----:B------:R-:W-:Y:S01]  /*1530*/  IMAD R15, R6, 0x2, R13 ;  /* 0x00000002060f7824 */ /* 0x000fe200078e020d */
        /* <DEDUP_REMOVED lines=15> */
[----:B------:R-:W-:Y:S01]  /*1630*/  IMAD R128, R128, UR4, RZ ;  /* 0x0000000480807c24 */ /* 0x000fe2000f8e02ff */
[-C--:B------:R-:W-:Y:S01]  /*1640*/  LEA.HI.X.SX32 R51, R9, R14.reuse, 0x2, P3 ;  /* 0x0000000e09337211 */ /* 0x080fe200018f16ff */
[----:B------:R-:W-:Y:S01]  /*1650*/  VIADD R199, R66, UR7 ;  /* 0x0000000742c77c36 */ /* 0x000fe20008000000 */
[----:B------:R-:W-:Y:S01]  /*1660*/  LEA.HI.X.SX32 R93, R25, R14, 0x2, P6 ;  /* 0x0000000e195d7211 */ /* 0x000fe200030f16ff */
[----:B------:R-:W-:Y:S01]  /*1670*/  VIADD R178, R4, 0xffffffc0 ;  /* 0xffffffc004b27836 */ /* 0x000fe20000000000 */
[-C--:B------:R-:W-:Y:S01]  /*1680*/  LEA R46, P3, R13, R10.reuse, 0x2 ;  /* 0x0000000a0d2e7211 */ /* 0x080fe200078610ff */
[----:B------:R-:W-:Y:S01]  /*1690*/  VIADD R183, R0, UR7 ;  /* 0x0000000700b77c36 */ /* 0x000fe20008000000 */
[----:B------:R-:W-:Y:S01]  /*16a0*/  LEA R58, P6, R29, R10, 0x2 ;  /* 0x0000000a1d3a7211 */ /* 0x000fe200078c10ff */
[----:B------:R-:W-:Y:S01]  /*16b0*/  IMAD.SHL.U32 R149, R6, 0x40, RZ ;  /* 0x0000004006957824 */ /* 0x000fe200078e00ff */
[-C--:B------:R-:W-:Y:S01]  /*16c0*/  LEA.HI.X.SX32 R47, R13, R14.reuse, 0x2, P3 ;  /* 0x0000000e0d2f7211 */ /* 0x080fe200018f16ff */
[----:B------:R-:W-:Y:S01]  /*16d0*/  IMAD.SHL.U32 R7, R7, 0x40, RZ ;  /* 0x0000004007077824 */ /* 0x000fe200078e00ff */
[----:B------:R-:W-:-:S02]  /*16e0*/  LEA.HI.X.SX32 R59, R29, R14, 0x2, P6 ;  /* 0x0000000e1d3b7211 */ /* 0x000fc400030f16ff */
[-C--:B------:R-:W-:Y:S02]  /*16f0*/  LEA R34, P3, R17, R10.reuse, 0x2 ;  /* 0x0000000a11227211 */ /* 0x080fe400078610ff */
[----:B------:R-:W-:Y:S02]  /*1700*/  LEA R44, P6, R11, R10, 0x2 ;  /* 0x0000000a0b2c7211 */ /* 0x000fe400078c10ff */
[-C--:B------:R-:W-:Y:S02]  /*1710*/  LEA.HI.X.SX32 R35, R17, R14.reuse, 0x2, P3 ;  /* 0x0000000e11237211 */ /* 0x080fe400018f16ff */
[----:B------:R-:W-:Y:S02]  /*1720*/  LEA.HI.X.SX32 R45, R11, R14, 0x2, P6 ;  /* 0x0000000e0b2d7211 */ /* 0x000fe400030f16ff */
[-C--:B------:R-:W-:Y:S02]  /*1730*/  LEA R24, P3, R8, R10.reuse, 0x2 ;  /* 0x0000000a08187211 */ /* 0x080fe400078610ff */
[----:B------:R-:W-:-:S02]  /*1740*/  LEA R38, P6, R15, R10, 0x2 ;  /* 0x0000000a0f267211 */ /* 0x000fc400078c10ff */
[-C--:B------:R-:W-:Y:S02]  /*1750*/  LEA.HI.X.SX32 R25, R8, R14.reuse, 0x2, P3 ;  /* 0x0000000e08197211 */ /* 0x080fe400018f16ff */
[----:B------:R-:W-:Y:S02]  /*1760*/  LEA.HI.X.SX32 R39, R15, R14, 0x2, P6 ;  /* 0x0000000e0f277211 */ /* 0x000fe400030f16ff */
[-C--:B------:R-:W-:Y:S02]  /*1770*/  LEA R166, P3, R85, R10.reuse, 0x2 ;  /* 0x0000000a55a67211 */ /* 0x080fe400078610ff */
[----:B------:R-:W-:Y:S02]  /*1780*/  LEA R32, P6, R19, R10, 0x2 ;  /* 0x0000000a13207211 */ /* 0x000fe400078c10ff */
[-C--:B------:R-:W-:Y:S02]  /*1790*/  LEA.HI.X.SX32 R167, R85, R14.reuse, 0x2, P3 ;  /* 0x0000000e55a77211 */ /* 0x080fe400018f16ff */
        /* <DEDUP_REMOVED lines=9> */
[-C--:B------:R-:W-:Y:S02]  /*1830*/  IADD3 R60, P3, R88, R10.reuse, RZ ;  /* 0x0000000a583c7210 */ /* 0x080fe40007f7e0ff */
[C---:B------:R-:W-:Y:S02]  /*1840*/  LEA R152, P6, R77.reuse, R10, 0x2 ;  /* 0x0000000a4d987211 */ /* 0x040fe400078c10ff */
[-C--:B------:R-:W-:Y:S02]  /*1850*/  LEA.HI.X.SX32 R61, R174, R14.reuse, 0x2, P3 ;  /* 0x0000000eae3d7211 */ /* 0x080fe400018f16ff */
[----:B------:R-:W-:-:S02]  /*1860*/  LEA.HI.X.SX32 R153, R77, R14, 0x2, P6 ;  /* 0x0000000e4d997211 */ /* 0x000fc400030f16ff */
[-C--:B------:R-:W-:Y:S02]  /*1870*/  IADD3 R54, P3, R98, R10.reuse, RZ ;  /* 0x0000000a62367210 */ /* 0x080fe40007f7e0ff */
[----:B------:R-:W-:Y:S02]  /*1880*/  LEA R62, P6, R73, R10, 0x2 ;  /* 0x0000000a493e7211 */ /* 0x000fe400078c10ff */
[-C--:B------:R-:W-:Y:S02]  /*1890*/  LEA.HI.X.SX32 R55, R175, R14.reuse, 0x2, P3 ;  /* 0x0000000eaf377211 */ /* 0x080fe400018f16ff */
[----:B------:R-:W-:Y:S02]  /*18a0*/  LEA.HI.X.SX32 R63, R73, R14, 0x2, P6 ;  /* 0x0000000e493f7211 */ /* 0x000fe400030f16ff */
[-C--:B------:R-:W-:Y:S02]  /*18b0*/  IADD3 R12, P3, R90, R10.reuse, RZ ;  /* 0x0000000a5a0c7210 */ /* 0x080fe40007f7e0ff */
[----:B------:R-:W-:-:S02]  /*18c0*/  IADD3 R52, P6, R96, R10, RZ ;  /* 0x0000000a60347210 */ /* 0x000fc40007fde0ff */
[-C--:B------:R-:W-:Y:S02]  /*18d0*/  LEA.HI.X.SX32 R13, R148, R14.reuse, 0x2, P3 ;  /* 0x0000000e940d7211 */ /* 0x080fe400018f16ff */
[----:B------:R-:W-:Y:S02]  /*18e0*/  LEA.HI.X.SX32 R53, R173, R14, 0x2, P6 ;  /* 0x0000000ead357211 */ /* 0x000fe400030f16ff */
[-C--:B------:R-:W-:Y:S02]  /*18f0*/  IADD3 R56, P3, R94, R10.reuse, RZ ;  /* 0x0000000a5e387210 */ /* 0x080fe40007f7e0ff */
[----:B------:R-:W-:Y:S02]  /*1900*/  IADD3 R48, P6, R100, R10, RZ ;  /* 0x0000000a64307210 */ /* 0x000fe40007fde0ff */
[-C--:B------:R-:W-:Y:S02]  /*1910*/  LEA.HI.X.SX32 R57, R170, R14.reuse, 0x2, P3 ;  /* 0x0000000eaa397211 */ /* 0x080fe400018f16ff */
[----:B------:R-:W-:-:S02]  /*1920*/  LEA.HI.X.SX32 R49, R171, R14, 0x2, P6 ;  /* 0x0000000eab317211 */ /* 0x000fc400030f16ff */
[----:B------:R-:W-:Y:S02]  /*1930*/  IADD3 R8, P3, R102, R10, RZ ;  /* 0x0000000a66087210 */ /* 0x000fe40007f7e0ff */
[----:B------:R-:W-:Y:S02]  /*1940*/  IADD3 R19, P6, R101, UR10, RZ ;  /* 0x0000000a65137c10 */ /* 0x000fe4000ffde0ff */
[----:B------:R-:W-:Y:S02]  /*1950*/  LEA.HI.X.SX32 R9, R144, R14, 0x2, P3 ;  /* 0x0000000e90097211 */ /* 0x000fe400018f16ff */
[----:B------:R-:W-:Y:S02]  /*1960*/  LEA.HI.X.SX32 R107, R146, UR11, 0x2, P6 ;  /* 0x0000000b926b7c11 */ /* 0x000fe4000b0f16ff */
[-C--:B------:R-:W-:Y:S02]  /*1970*/  LEA R28, P3, R142, R19.reuse, 0x2 ;  /* 0x000000138e1c7211 */ /* 0x080fe400078610ff */
[----:B------:R-:W-:-:S02]  /*1980*/  LEA R26, P6, R140, R19, 0x2 ;  /* 0x000000138c1a7211 */ /* 0x000fc400078c10ff */
[----:B------:R-:W-:Y:S02]  /*1990*/  LEA.HI.X.SX32 R29, R142, R107, 0x2, P3 ;  /* 0x0000006b8e1d7211 */ /* 0x000fe400018f16ff */
[----:B------:R-:W-:Y:S02]  /*19a0*/  LEA R20, P3, R138, R19, 0x2 ;  /* 0x000000138a147211 */ /* 0x000fe400078610ff */
[-C--:B------:R-:W-:Y:S02]  /*19b0*/  LEA.HI.X.SX32 R27, R140, R107.reuse, 0x2, P6 ;  /* 0x0000006b8c1b7211 */ /* 0x080fe400030f16ff */
[----:B------:R-:W-:Y:S02]  /*19c0*/  LEA.HI.X.SX32 R21, R138, R107, 0x2, P3 ;  /* 0x0000006b8a157211 */ /* 0x000fe400018f16ff */
[-C--:B------:R-:W-:Y:S02]  /*19d0*/  LEA R14, P3, R134, R19.reuse, 0x2 ;  /* 0x00000013860e7211 */ /* 0x080fe400078610ff */
[----:B------:R-:W-:-:S02]  /*19e0*/  LEA R16, P6, R136, R19, 0x2 ;  /* 0x0000001388107211 */ /* 0x000fc400078c10ff */
[----:B------:R-:W-:Y:S02]  /*19f0*/  ISETP.NE.U32.AND P4, PT, R18, RZ, PT ;  /* 0x000000ff1200720c */ /* 0x000fe40003f85070 */
[----:B------:R-:W-:Y:S02]  /*1a00*/  LEA.HI.X.SX32 R15, R134, R107, 0x2, P3 ;  /* 0x0000006b860f7211 */ /* 0x000fe400018f16ff */
[----:B------:R-:W-:Y:S02]  /*1a10*/  LEA R10, P3, R130, R19, 0x2 ;  /* 0x00000013820a7211 */ /* 0x000fe400078610ff */
[----:B------:R-:W-:Y:S02]  /*1a20*/  LEA.HI.X.SX32 R17, R136, R107, 0x2, P6 ;  /* 0x0000006b88117211 */ /* 0x000fe400030f16ff */
[----:B------:R-:W-:Y:S02]  /*1a30*/  LEA R22, P6, R132, R19, 0x2 ;  /* 0x0000001384167211 */ /* 0x000fe400078c10ff */
[----:B------:R-:W-:-:S02]  /*1a40*/  LEA.HI.X.SX32 R11, R130, R107, 0x2, P3 ;  /* 0x0000006b820b7211 */ /* 0x000fc400018f16ff */
[-C--:B------:R-:W-:Y:S01]  /*1a50*/  ISETP.GE.AND P3, PT, R97, R4.reuse, PT ;  /* 0x000000046100720c */ /* 0x080fe20003f66270 */
[----:B------:R-:W-:Y:S01]  /*1a60*/  @!PT LDS RZ, [RZ] ;  /* 0x00000000fffff984 */ /* 0x000fe20000000800 */
[----:B------:R-:W-:Y:S01]  /*1a70*/  @!PT LDS RZ, [RZ] ;  /* 0x00000000fffff984 */ /* 0x000fe20000000800 */
[----:B------:R-:W-:Y:S01]  /*1a80*/  @!PT LDS RZ, [RZ] ;  /* 0x00000000fffff984 */ /* 0x000fe20000000800 */
[----:B------:R1:W-:Y:S01]  /*1a90*/  LDGSTS.E [R199], desc[UR14][R168.64], P4 ;  /* 0x00000000a8c77fae */ /* 0x0003e2000a12184e */
[----:B------:R-:W-:Y:S02]  /*1aa0*/  LEA.HI.X.SX32 R23, R132, R107, 0x2, P6 ;  /* 0x0000006b84177211 */ /* 0x000fe400030f16ff */
[----:B------:R-:W-:Y:S01]  /*1ab0*/  LEA R18, P6, R128, R19, 0x2 ;  /* 0x0000001380127211 */ /* 0x000fe200078c10ff */
[----:B------:R2:W-:Y:S01]  /*1ac0*/  LDGSTS.E [R199+0x8], desc[UR14][R166.64], P1 ;  /* 0x00008000a6c77fae */ /* 0x0005e2000892184e */
[----:B------:R-:W-:Y:S02]  /*1ad0*/  SEL R104, R116, RZ, !P3 ;  /* 0x000000ff74687207 */ /* 0x000fe40005800000 */
[----:B------:R-:W-:Y:S01]  /*1ae0*/  LEA.HI.X.SX32 R19, R128, R107, 0x2, P6 ;  /* 0x0000006b80137211 */ /* 0x000fe200030f16ff */
[----:B------:R3:W-:Y:S01]  /*1af0*/  LDGSTS.E [R199+0x2000], desc[UR14][R164.64], P2 ;  /* 0x02000000a4c77fae */ /* 0x0007e2000912184e */
[----:B------:R-:W-:-:S02]  /*1b00*/  ISETP.GE.AND P6, PT, R99, R4, PT ;  /* 0x000000046300720c */ /* 0x000fc40003fc6270 */
[----:B------:R-:W-:Y:S01]  /*1b10*/  ISETP.NE.U32.AND P4, PT, R104, RZ, PT ;  /* 0x000000ff6800720c */ /* 0x000fe20003f85070 */
[----:B-1----:R-:W-:Y:S01]  /*1b20*/  IMAD.WIDE R168, R149, 0x4, R168 ;  /* 0x0000000495a87825 */ /* 0x002fe200078e02a8 */
[-C--:B------:R-:W-:Y:S02]  /*1b30*/  ISETP.GE.AND P3, PT, R103, R4.reuse, PT ;  /* 0x000000046700720c */ /* 0x080fe40003f66270 */
[C---:B------:R-:W-:Y:S01]  /*1b40*/  SEL R106, R116.reuse, RZ, !P6 ;  /* 0x000000ff746a7207 */ /* 0x040fe20007000000 */
[----:B--2---:R-:W-:Y:S01]  /*1b50*/  IMAD.WIDE R166, R149, 0x4, R166 ;  /* 0x0000000495a67825 */ /* 0x004fe200078e02a6 */
[----:B------:R-:W-:Y:S02]  /*1b60*/  ISETP.GE.AND P6, PT, R105, R4, PT ;  /* 0x000000046900720c */ /* 0x000fe40003fc6270 */
[----:B------:R-:W-:Y:S01]  /*1b70*/  SEL R104, R116, RZ, !P3 ;  /* 0x000000ff74687207 */ /* 0x000fe20005800000 */
[----:B---3--:R-:W-:Y:S01]  /*1b80*/  IMAD.WIDE R164, R149, 0x4, R164 ;  /* 0x0000000495a47825 */ /* 0x008fe200078e02a4 */
[----:B------:R-:W-:-:S02]  /*1b90*/  ISETP.NE.U32.AND P3, PT, R106, RZ, PT ;  /* 0x000000ff6a00720c */ /* 0x000fc40003f65070 */
[----:B------:R-:W-:Y:S01]  /*1ba0*/  LOP3.LUT R107, R91, 0x26, RZ, 0xfc, !PT ;  /* 0x000000265b6b7812 */ /* 0x000fe200078efcff */
[----:B------:R1:W-:Y:S01]  /*1bb0*/  LDGSTS.E [R199+0x2008], desc[UR14][R162.64], P4 ;  /* 0x02008000a2c77fae */ /* 0x0003e2000a12184e */
[----:B------:R-:W-:Y:S02]  /*1bc0*/  SEL R106, R116, RZ, !P6 ;  /* 0x000000ff746a7207 */ /* 0x000fe40007000000 */
[----:B------:R-:W-:Y:S02]  /*1bd0*/  ISETP.NE.U32.AND P1, PT, R104, RZ, PT ;  /* 0x000000ff6800720c */ /* 0x000fe40003f25070 */
[----:B------:R-:W-:Y:S02]  /*1be0*/  LOP3.LUT R104, R66, 0x10, RZ, 0x3c, !PT ;  /* 0x0000001042687812 */ /* 0x000fe400078e3cff */
[-C--:B------:R-:W-:Y:S02]  /*1bf0*/  ISETP.GE.AND P2, PT, R107, R4.reuse, PT ;  /* 0x000000046b00720c */ /* 0x080fe40003f46270 */
[----:B------:R-:W-:Y:S01]  /*1c00*/  ISETP.NE.U32.AND P6, PT, R106, RZ, PT ;  /* 0x000000ff6a00720c */ /* 0x000fe20003fc5070 */
[----:B------:R-:W-:Y:S01]  /*1c10*/  VIADD R197, R104, UR7 ;  /* 0x0000000768c57c36 */ /* 0x000fe20008000000 */
[----:B------:R-:W-:Y:S01]  /*1c20*/  ISETP.GE.AND P4, PT, R109, R4, PT ;  /* 0x000000046d00720c */ /* 0x000fe20003f86270 */
[----:B-1----:R-:W-:Y:S01]  /*1c30*/  IMAD.WIDE R162, R149, 0x4, R162 ;  /* 0x0000000495a27825 */ /* 0x002fe200078e02a2 */
[----:B------:R-:W-:-:S02]  /*1c40*/  SEL R106, R116, RZ, !P2 ;  /* 0x000000ff746a7207 */ /* 0x000fc40005000000 */
[-C--:B------:R-:W-:Y:S01]  /*1c50*/  ISETP.GE.AND P2, PT, R111, R4.reuse, PT ;  /* 0x000000046f00720c */ /* 0x080fe20003f46270 */
[----:B------:R1:W-:Y:S01]  /*1c60*/  LDGSTS.E [R197], desc[UR14][R160.64], P3 ;  /* 0x00000000a0c57fae */ /* 0x0003e2000992184e */
[----:B------:R-:W-:Y:S02]  /*1c70*/  SEL R108, R116, RZ, !P4 ;  /* 0x000000ff746c7207 */ /* 0x000fe40006000000 */
[----:B------:R-:W-:Y:S01]  /*1c80*/  ISETP.NE.U32.AND P4, PT, R106, RZ, PT ;  /* 0x000000ff6a00720c */ /* 0x000fe20003f85070 */
[----:B------:R2:W-:Y:S01]  /*1c90*/  LDGSTS.E [R197+0x8], desc[UR14][R158.64], P1 ;  /* 0x000080009ec57fae */ /* 0x0005e2000892184e */
[----:B------:R-:W-:Y:S02]  /*1ca0*/  SEL R106, R116, RZ, !P2 ;  /* 0x000000ff746a7207 */ /* 0x000fe40005000000 */
[----:B------:R-:W-:Y:S01]  /*1cb0*/  ISETP.GE.AND P3, PT, R113, R4, PT ;  /* 0x000000047100720c */ /* 0x000fe20003f66270 */
[----:B------:R3:W-:Y:S01]  /*1cc0*/  LDGSTS.E [R197+0x2000], desc[UR14][R156.64], P6 ;  /* 0x020000009cc57fae */ /* 0x0007e2000b12184e */
[----:B------:R-:W-:-:S02]  /*1cd0*/  ISETP.NE.U32.AND P2, PT, R108, RZ, PT ;  /* 0x000000ff6c00720c */ /* 0x000fc40003f45070 */
[----:B------:R-:W-:Y:S01]  /*1ce0*/  ISETP.NE.U32.AND P1, PT, R106, RZ, PT ;  /* 0x000000ff6a00720c */ /* 0x000fe20003f25070 */
[----:B-1----:R-:W-:Y:S01]  /*1cf0*/  IMAD.WIDE R160, R149, 0x4, R160 ;  /* 0x0000000495a07825 */ /* 0x002fe200078e02a0 */
[----:B------:R-:W-:Y:S02]  /*1d00*/  SEL R108, R116, RZ, !P3 ;  /* 0x000000ff746c7207 */ /* 0x000fe40005800000 */
[----:B------:R-:W-:Y:S01]  /*1d10*/  LOP3.LUT R106, R66, 0x20, RZ, 0x3c, !PT ;  /* 0x00000020426a7812 */ /* 0x000fe200078e3cff */
[----:B------:R1:W-:Y:S01]  /*1d20*/  LDGSTS.E [R197+0x2008], desc[UR14][R154.64], P4 ;  /* 0x020080009ac57fae */ /* 0x0003e2000a12184e */
[-C--:B------:R-:W-:Y:S01]  /*1d30*/  ISETP.GE.AND P6, PT, R115, R4.reuse, PT ;  /* 0x000000047300720c */ /* 0x080fe20003fc6270 */
[----:B--2---:R-:W-:Y:S01]  /*1d40*/  IMAD.WIDE R158, R149, 0x4, R158 ;  /* 0x00000004959e7825 */ /* 0x004fe200078e029e */
[----:B------:R-:W-:Y:S02]  /*1d50*/  ISETP.NE.U32.AND P3, PT, R108, RZ, PT ;  /* 0x000000ff6c00720c */ /* 0x000fe40003f65070 */
[----:B------:R-:W-:Y:S01]  /*1d60*/  SEL R108, R116, RZ, !P6 ;  /* 0x000000ff746c7207 */ /* 0x000fe20007000000 */
[----:B------:R-:W-:Y:S01]  /*1d70*/  VIADD R195, R106, UR7 ;  /* 0x000000076ac37c36 */ /* 0x000fe20008000000 */
[-C--:B------:R-:W-:Y:S01]  /*1d80*/  ISETP.GE.AND P6, PT, R5, R4.reuse, PT ;  /* 0x000000040500720c */ /* 0x080fe20003fc6270 */
[----:B---3--:R-:W-:Y:S01]  /*1d90*/  IMAD.WIDE R156, R149, 0x4, R156 ;  /* 0x00000004959c7825 */ /* 0x008fe200078e029c */
[----:B------:R-:W-:-:S02]  /*1da0*/  ISETP.GE.AND P4, PT, R117, R4, PT ;  /* 0x000000047500720c */ /* 0x000fc40003f86270 */
[----:B------:R2:W-:Y:S01]  /*1db0*/  LDGSTS.E [R195], desc[UR14][R152.64], P2 ;  /* 0x0000000098c37fae */ /* 0x0005e2000912184e */
[----:B------:R-:W-:Y:S01]  /*1dc0*/  SEL R110, R116, RZ, !P6 ;  /* 0x000000ff746e7207 */ /* 0x000fe20007000000 */
[----:B-1----:R-:W-:Y:S01]  /*1dd0*/  IMAD.WIDE R154, R149, 0x4, R154 ;  /* 0x00000004959a7825 */ /* 0x002fe200078e029a */
[----:B------:R-:W-:Y:S01]  /*1de0*/  ISETP.NE.U32.AND P2, PT, R108, RZ, PT ;  /* 0x000000ff6c00720c */ /* 0x000fe20003f45070 */
[----:B------:R1:W-:Y:S01]  /*1df0*/  LDGSTS.E [R195+0x8], desc[UR14][R150.64], P1 ;  /* 0x0000800096c37fae */ /* 0x0003e2000892184e */
[----:B------:R-:W-:Y:S02]  /*1e00*/  ISETP.GE.AND P6, PT, R95, R4, PT ;  /* 0x000000045f00720c */ /* 0x000fe40003fc6270 */
[C---:B------:R-:W-:Y:S01]  /*1e10*/  SEL R108, R116.reuse, RZ, !P4 ;  /* 0x000000ff746c7207 */ /* 0x040fe20006000000 */
[----:B------:R3:W-:Y:S01]  /*1e20*/  LDGSTS.E [R195+0x2000], desc[UR14][R92.64], P3 ;  /* 0x020000005cc37fae */ /* 0x0007e2000992184e */
[----:B------:R-:W-:Y:S02]  /*1e30*/  SEL R112, R116, RZ, !P6 ;  /* 0x000000ff74707207 */ /* 0x000fe40007000000 */
[----:B------:R-:W-:Y:S01]  /*1e40*/  ISETP.NE.U32.AND P6, PT, R108, RZ, PT ;  /* 0x000000ff6c00720c */ /* 0x000fe20003fc5070 */
[----:B--2---:R-:W-:Y:S01]  /*1e50*/  IMAD.WIDE R152, R149, 0x4, R152 ;  /* 0x0000000495987825 */ /* 0x004fe200078e0298 */
[----:B------:R-:W-:-:S02]  /*1e60*/  LOP3.LUT R108, R66, 0x30, RZ, 0x3c, !PT ;  /* 0x00000030426c7812 */ /* 0x000fc400078e3cff */
[-C--:B------:R-:W-:Y:S01]  /*1e70*/  ISETP.GE.AND P4, PT, R119, R4.reuse, PT ;  /* 0x000000047700720c */ /* 0x080fe20003f86270 */
[----:B------:R2:W-:Y:S01]  /*1e80*/  LDGSTS.E [R195+0x2008], desc[UR14][R64.64], P2 ;  /* 0x0200800040c37fae */ /* 0x0005e2000912184e */
[----:B------:R-:W-:Y:S01]  /*1e90*/  ISETP.NE.U32.AND P1, PT, R110, RZ, PT ;  /* 0x000000ff6e00720c */ /* 0x000fe20003f25070 */
[----:B------:R-:W-:Y:S01]  /*1ea0*/  VIADD R193, R108, UR7 ;  /* 0x000000076cc17c36 */ /* 0x000fe20008000000 */
[----:B------:R-:W-:Y:S01]  /*1eb0*/  SEL R110, R116, RZ, !P4 ;  /* 0x000000ff746e7207 */ /* 0x000fe20006000000 */
[C---:B-1----:R-:W-:Y:S01]  /*1ec0*/  IMAD.WIDE R150, R149.reuse, 0x4, R150 ;  /* 0x0000000495967825 */ /* 0x042fe200078e0296 */
[-C--:B------:R-:W-:Y:S02]  /*1ed0*/  ISETP.GE.AND P4, PT, R76, R4.reuse, PT ;  /* 0x000000044c00720c */ /* 0x080fe40003f86270 */
[----:B------:R-:W-:Y:S01]  /*1ee0*/  ISETP.NE.U32.AND P3, PT, R112, RZ, PT ;  /* 0x000000ff7000720c */ /* 0x000fe20003f65070 */
[----:B------:R1:W-:Y:S01]  /*1ef0*/  LDGSTS.E [R193], desc[UR14][R62.64], P6 ;  /* 0x000000003ec17fae */ /* 0x0003e2000b12184e */
[----:B------:R-:W-:Y:S01]  /*1f00*/  SEL R112, R116, RZ, !P4 ;  /* 0x000000ff74707207 */ /* 0x000fe20006000000 */
[----:B---3--:R-:W-:Y:S01]  /*1f10*/  IMAD.WIDE R92, R149, 0x4, R92 ;  /* 0x00000004955c7825 */ /* 0x008fe200078e025c */
[-C--:B------:R-:W-:Y:S01]  /*1f20*/  ISETP.GE.AND P6, PT, R121, R4.reuse, PT ;  /* 0x000000047900720c */ /* 0x080fe20003fc6270 */
[----:B------:R3:W-:Y:S01]  /*1f30*/  LDGSTS.E [R193+0x8], desc[UR14][R60.64], P5 ;  /* 0x000080003cc17fae */ /* 0x0007e2000a92184e */
[----:B------:R-:W-:Y:S01]  /*1f40*/  ISETP.NE.U32.AND P4, PT, R110, RZ, PT ;  /* 0x000000ff6e00720c */ /* 0x000fe20003f85070 */
[----:B--2---:R-:W-:Y:S01]  /*1f50*/  IMAD.WIDE R64, R149, 0x4, R64 ;  /* 0x0000000495407825 */ /* 0x004fe200078e0240 */
[----:B------:R-:W-:-:S02]  /*1f60*/  ISETP.GE.AND P5, PT, R123, R4, PT ;  /* 0x000000047b00720c */ /* 0x000fc40003fa6270 */
[----:B------:R-:W-:Y:S02]  /*1f70*/  SEL R110, R116, RZ, !P6 ;  /* 0x000000ff746e7207 */ /* 0x000fe40007000000 */
[----:B------:R-:W-:Y:S01]  /*1f80*/  ISETP.NE.U32.AND P2, PT, R112, RZ, PT ;  /* 0x000000ff7000720c */ /* 0x000fe20003f45070 */
[----:B-1----:R-:W-:Y:S01]  /*1f90*/  IMAD.WIDE R62, R149, 0x4, R62 ;  /* 0x00000004953e7825 */ /* 0x002fe200078e023e */
[----:B------:R-:W-:Y:S02]  /*1fa0*/  ISETP.GE.AND P6, PT, R125, R4, PT ;  /* 0x000000047d00720c */ /* 0x000fe40003fc6270 */
[----:B------:R-:W-:Y:S01]  /*1fb0*/  SEL R112, R116, RZ, !P5 ;  /* 0x000000ff74707207 */ /* 0x000fe20006800000 */
[----:B---3--:R-:W-:Y:S01]  /*1fc0*/  IMAD.WIDE R60, R149, 0x4, R60 ;  /* 0x00000004953c7825 */ /* 0x008fe200078e023c */
[----:B------:R-:W-:Y:S01]  /*1fd0*/  ISETP.NE.U32.AND P5, PT, R110, RZ, PT ;  /* 0x000000ff6e00720c */ /* 0x000fe20003fa5070 */
[----:B------:R1:W-:Y:S01]  /*1fe0*/  LDGSTS.E [R193+0x2000], desc[UR14][R58.64], P4 ;  /* 0x020000003ac17fae */ /* 0x0003e2000a12184e */
[----:B------:R-:W-:-:S02]  /*1ff0*/  SEL R114, R116, RZ, !P6 ;  /* 0x000000ff74727207 */ /* 0x000fc40007000000 */
[----:B------:R-:W-:Y:S01]  /*2000*/  ISETP.NE.U32.AND P6, PT, R112, RZ, PT ;  /* 0x000000ff7000720c */ /* 0x000fe20003fc5070 */
[----:B------:R2:W-:Y:S01]  /*2010*/  LDGSTS.E [R193+0x2008], desc[UR14][R56.64], P0 ;  /* 0x0200800038c17fae */ /* 0x0005e2000812184e */
[----:B------:R-:W-:Y:S02]  /*2020*/  LOP3.LUT R110, R66, 0x40, RZ, 0x3c, !PT ;  /* 0x00000040426e7812 */ /* 0x000fe400078e3cff */
[----:B------:R-:W-:-:S03]  /*2030*/  ISETP.GE.AND P4, PT, R127, R4, PT ;  /* 0x000000047f00720c */ /* 0x000fc60003f86270 */
[----:B------:R-:W-:Y:S01]  /*2040*/  VIADD R191, R110, UR7 ;  /* 0x000000076ebf7c36 */ /* 0x000fe20008000000 */
[----:B------:R-:W-:Y:S01]  /*2050*/  SEL R112, R116, RZ, !P4 ;  /* 0x000000ff74707207 */ /* 0x000fe20006000000 */
[----:B-1----:R-:W-:Y:S01]  /*2060*/  IMAD.WIDE R58, R149, 0x4, R58 ;  /* 0x00000004953a7825 */ /* 0x002fe200078e023a */
[----:B------:R-:W-:Y:S02]  /*2070*/  ISETP.NE.U32.AND P4, PT, R114, RZ, PT ;  /* 0x000000ff7200720c */ /* 0x000fe40003f85070 */
[----:B------:R1:W-:Y:S01]  /*2080*/  LDGSTS.E [R191], desc[UR14][R52.64], P5 ;  /* 0x0000000034bf7fae */ /* 0x0003e2000a92184e */
[-C--:B------:R-:W-:Y:S01]  /*2090*/  ISETP.GE.AND P5, PT, R129, R4.reuse, PT ;  /* 0x000000048100720c */ /* 0x080fe20003fa6270 */
[----:B--2---:R-:W-:Y:S01]  /*20a0*/  IMAD.WIDE R56, R149, 0x4, R56 ;  /* 0x0000000495387825 */ /* 0x004fe200078e0238 */
[----:B------:R-:W-:Y:S01]  /*20b0*/  ISETP.NE.U32.AND P0, PT, R112, RZ, PT ;  /* 0x000000ff7000720c */ /* 0x000fe20003f05070 */
[----:B------:R2:W-:Y:S01]  /*20c0*/  LDGSTS.E [R191+0x8], desc[UR14][R54.64], P6 ;  /* 0x0000800036bf7fae */ /* 0x0005e2000b12184e */
[----:B------:R-:W-:-:S02]  /*20d0*/  ISETP.GE.AND P6, PT, R131, R4, PT ;  /* 0x000000048300720c */ /* 0x000fc40003fc6270 */
[C---:B------:R-:W-:Y:S02]  /*20e0*/  SEL R112, R116.reuse, RZ, !P5 ;  /* 0x000000ff74707207 */ /* 0x040fe40006800000 */
[----:B------:R-:W-:Y:S02]  /*20f0*/  ISETP.GE.AND P5, PT, R133, R4, PT ;  /* 0x000000048500720c */ /* 0x000fe40003fa6270 */
[----:B------:R-:W-:Y:S01]  /*2100*/  SEL R114, R116, RZ, !P6 ;  /* 0x000000ff74727207 */ /* 0x000fe20007000000 */
[----:B------:R3:W-:Y:S01]  /*2110*/  LDGSTS.E [R191+0x2000], desc[UR14][R50.64], P4 ;  /* 0x0200000032bf7fae */ /* 0x0007e2000a12184e */
[----:B------:R-:W-:Y:S01]  /*2120*/  ISETP.NE.U32.AND P6, PT, R112, RZ, PT ;  /* 0x000000ff7000720c */ /* 0x000fe20003fc5070 */
[C---:B-1----:R-:W-:Y:S01]  /*2130*/  IMAD.WIDE R52, R149.reuse, 0x4, R52 ;  /* 0x0000000495347825 */ /* 0x042fe200078e0234 */
[----:B------:R-:W-:Y:S01]  /*2140*/  SEL R122, R116, RZ, !P5 ;  /* 0x000000ff747a7207 */ /* 0x000fe20006800000 */
[----:B------:R1:W-:Y:S01]  /*2150*/  LDGSTS.E [R191+0x2008], desc[UR14][R44.64], P0 ;  /* 0x020080002cbf7fae */ /* 0x0003e2000812184e */
[----:B------:R-:W-:Y:S01]  /*2160*/  ISETP.NE.U32.AND P5, PT, R114, RZ, PT ;  /* 0x000000ff7200720c */ /* 0x000fe20003fa5070 */
[----:B--2---:R-:W-:Y:S01]  /*2170*/  IMAD.WIDE R54, R149, 0x4, R54 ;  /* 0x0000000495367825 */ /* 0x004fe200078e0236 */
[----:B------:R-:W-:-:S02]  /*2180*/  LOP3.LUT R112, R66, 0x50, RZ, 0x3c, !PT ;  /* 0x0000005042707812 */ /* 0x000fc400078e3cff */
[----:B------:R-:W-:-:S03]  /*2190*/  ISETP.GE.AND P4, PT, R135, R4, PT ;  /* 0x000000048700720c */ /* 0x000fc60003f86270 */
[----:B------:R-:W-:Y:S01]  /*21a0*/  VIADD R189, R112, UR7 ;  /* 0x0000000770bd7c36 */ /* 0x000fe20008000000 */
[----:B------:R-:W-:Y:S01]  /*21b0*/  SEL R114, R116, RZ, !P4 ;  /* 0x000000ff74727207 */ /* 0x000fe20006000000 */
[----:B---3--:R-:W-:Y:S01]  /*21c0*/  IMAD.WIDE R50, R149, 0x4, R50 ;  /* 0x0000000495327825 */ /* 0x008fe200078e0232 */
[----:B------:R-:W-:Y:S02]  /*21d0*/  ISETP.NE.U32.AND P4, PT, R122, RZ, PT ;  /* 0x000000ff7a00720c */ /* 0x000fe40003f85070 */
[----:B------:R2:W-:Y:S01]  /*21e0*/  LDGSTS.E [R189], desc[UR14][R48.64], P6 ;  /* 0x0000000030bd7fae */ /* 0x0005e2000b12184e */
[-C--:B------:R-:W-:Y:S01]  /*21f0*/  ISETP.GE.AND P6, PT, R137, R4.reuse, PT ;  /* 0x000000048900720c */ /* 0x080fe20003fc6270 */
[----:B-1----:R-:W-:Y:S01]  /*2200*/  IMAD.WIDE R44, R149, 0x4, R44 ;  /* 0x00000004952c7825 */ /* 0x002fe200078e022c */
[----:B------:R-:W-:Y:S01]  /*2210*/  ISETP.NE.U32.AND P0, PT, R114, RZ, PT ;  /* 0x000000ff7200720c */ /* 0x000fe20003f05070 */
[----:B------:R1:W-:Y:S01]  /*2220*/  LDGSTS.E [R189+0x8], desc[UR14][R40.64], P5 ;  /* 0x0000800028bd7fae */ /* 0x0003e2000a92184e */
[----:B------:R-:W-:-:S02]  /*2230*/  ISETP.GE.AND P5, PT, R139, R4, PT ;  /* 0x000000048b00720c */ /* 0x000fc40003fa6270 */
[C---:B------:R-:W-:Y:S02]  /*2240*/  SEL R114, R116.reuse, RZ, !P6 ;  /* 0x000000ff74727207 */ /* 0x040fe40007000000 */
[-C--:B------:R-:W-:Y:S02]  /*2250*/  ISETP.GE.AND P6, PT, R141, R4.reuse, PT ;  /* 0x000000048d00720c */ /* 0x080fe40003fc6270 */
[----:B------:R-:W-:Y:S01]  /*2260*/  SEL R122, R116, RZ, !P5 ;  /* 0x000000ff747a7207 */ /* 0x000fe20006800000 */
[----:B------:R3:W-:Y:S01]  /*2270*/  LDGSTS.E [R189+0x2000], desc[UR14][R46.64], P4 ;  /* 0x020000002ebd7fae */ /* 0x0007e2000a12184e */
[----:B------:R-:W-:Y:S01]  /*2280*/  ISETP.NE.U32.AND P5, PT, R114, RZ, PT ;  /* 0x000000ff7200720c */ /* 0x000fe20003fa5070 */
[----:B--2---:R-:W-:Y:S01]  /*2290*/  IMAD.WIDE R48, R149, 0x4, R48 ;  /* 0x0000000495307825 */ /* 0x004fe200078e0230 */
[----:B------:R-:W-:Y:S01]  /*22a0*/  ISETP.GE.AND P4, PT, R143, R4, PT ;  /* 0x000000048f00720c */ /* 0x000fe20003f86270 */
[----:B------:R2:W-:Y:S01]  /*22b0*/  LDGSTS.E [R189+0x2008], desc[UR14][R38.64], P0 ;  /* 0x0200800026bd7fae */ /* 0x0005e2000812184e */
[----:B------:R-:W-:Y:S01]  /*22c0*/  SEL R124, R116, RZ, !P6 ;  /* 0x000000ff747c7207 */ /* 0x000fe20007000000 */
[----:B-1----:R-:W-:Y:S01]  /*22d0*/  IMAD.WIDE R40, R149, 0x4, R40 ;  /* 0x0000000495287825 */ /* 0x002fe200078e0228 */
[----:B------:R-:W-:-:S02]  /*22e0*/  ISETP.NE.U32.AND P6, PT, R122, RZ, PT ;  /* 0x000000ff7a00720c */ /* 0x000fc40003fc5070 */
[----:B------:R-:W-:Y:S02]  /*22f0*/  LOP3.LUT R114, R66, 0x60, RZ, 0x3c, !PT ;  /* 0x0000006042727812 */ /* 0x000fe400078e3cff */
[----:B------:R-:W-:Y:S01]  /*2300*/  SEL R122, R116, RZ, !P4 ;  /* 0x000000ff747a7207 */ /* 0x000fe20006000000 */
[C---:B---3--:R-:W-:Y:S01]  /*2310*/  IMAD.WIDE R46, R149.reuse, 0x4, R46 ;  /* 0x00000004952e7825 */ /* 0x048fe200078e022e */
[----:B------:R-:W-:Y:S02]  /*2320*/  ISETP.NE.U32.AND P4, PT, R124, RZ, PT ;  /* 0x000000ff7c00720c */ /* 0x000fe40003f85070 */
[----:B------:R-:W-:Y:S01]  /*2330*/  ISETP.NE.U32.AND P0, PT, R122, RZ, PT ;  /* 0x000000ff7a00720c */ /* 0x000fe20003f05070 */
[----:B------:R-:W-:Y:S02]  /*2340*/  VIADD R187, R114, UR7 ;  /* 0x0000000772bb7c36 */ /* 0x000fe40008000000 */
[----:B--2---:R-:W-:-:S03]  /*2350*/  IMAD.WIDE R38, R149, 0x4, R38 ;  /* 0x0000000495267825 */ /* 0x004fc600078e0226 */
[----:B------:R1:W-:Y:S01]  /*2360*/  LDGSTS.E [R187], desc[UR14][R42.64], P5 ;  /* 0x000000002abb7fae */ /* 0x0003e2000a92184e */
[----:B------:R-:W-:-:S03]  /*2370*/  ISETP.GE.AND P5, PT, R145, R4, PT ;  /* 0x000000049100720c */ /* 0x000fc60003fa6270 */
[----:B------:R2:W-:Y:S01]  /*2380*/  LDGSTS.E [R187+0x8], desc[UR14][R36.64], P6 ;  /* 0x0000800024bb7fae */ /* 0x0005e2000b12184e */
[----:B------:R-:W-:Y:S02]  /*2390*/  ISETP.GE.AND P6, PT, R147, R4, PT ;  /* 0x000000049300720c */ /* 0x000fe40003fc6270 */
[C---:B------:R-:W-:Y:S01]  /*23a0*/  SEL R122, R116.reuse, RZ, !P5 ;  /* 0x000000ff747a7207 */ /* 0x040fe20006800000 */
[----:B------:R3:W-:Y:S01]  /*23b0*/  LDGSTS.E [R187+0x2000], desc[UR14][R34.64], P4 ;  /* 0x0200000022bb7fae */ /* 0x0007e2000a12184e */
[----:B------:R-:W-:Y:S02]  /*23c0*/  ISETP.GE.AND P4, PT, R71, R178, PT ;  /* 0x000000b24700720c */ /* 0x000fe40003f86270 */
[----:B------:R-:W-:Y:S01]  /*23d0*/  SEL R124, R116, RZ, !P6 ;  /* 0x000000ff747c7207 */ /* 0x000fe20007000000 */
[----:B------:R4:W-:Y:S01]  /*23e0*/  LDGSTS.E [R187+0x2008], desc[UR14][R32.64], P0 ;  /* 0x0200800020bb7fae */ /* 0x0009e2000812184e */
[----:B------:R-:W-:Y:S01]  /*23f0*/  ISETP.NE.U32.AND P6, PT, R122, RZ, PT ;  /* 0x000000ff7a00720c */ /* 0x000fe20003fc5070 */
[----:B-1----:R-:W-:Y:S01]  /*2400*/  IMAD.WIDE R42, R149, 0x4, R42 ;  /* 0x00000004952a7825 */ /* 0x002fe200078e022a */
[----:B------:R-:W-:-:S02]  /*2410*/  SEL R126, RZ, 0x4, P4 ;  /* 0x00000004ff7e7807 */ /* 0x000fc40002000000 */
[----:B------:R-:W-:Y:S01]  /*2420*/  LOP3.LUT R116, R66, 0x70, RZ, 0x3c, !PT ;  /* 0x0000007042747812 */ /* 0x000fe200078e3cff */
[----:B--2---:R-:W-:Y:S01]  /*2430*/  IMAD.WIDE R36, R149, 0x4, R36 ;  /* 0x0000000495247825 */ /* 0x004fe200078e0224 */
[----:B------:R-:W-:Y:S02]  /*2440*/  ISETP.NE.U32.AND P4, PT, R124, RZ, PT ;  /* 0x000000ff7c00720c */ /* 0x000fe40003f85070 */
[----:B------:R-:W-:Y:S01]  /*2450*/  ISETP.GE.AND P5, PT, R81, R178, PT ;  /* 0x000000b25100720c */ /* 0x000fe20003fa6270 */
[----:B------:R-:W-:Y:S02]  /*2460*/  VIADD R185, R116, UR7 ;  /* 0x0000000774b97c36 */ /* 0x000fe40008000000 */
[C---:B---3--:R-:W-:Y:S01]  /*2470*/  IMAD.WIDE R34, R149.reuse, 0x4, R34 ;  /* 0x0000000495227825 */ /* 0x048fe200078e0222 */
[----:B------:R-:W-:Y:S02]  /*2480*/  SEL R122, RZ, 0x4, P5 ;  /* 0x00000004ff7a7807 */ /* 0x000fe40002800000 */
[----:B------:R-:W-:Y:S01]  /*2490*/  ISETP.GT.AND P5, PT, R118, 0x7f, PT ;  /* 0x0000007f7600780c */ /* 0x000fe20003fa4270 */
[----:B------:R1:W-:Y:S01]  /*24a0*/  LDGSTS.E [R185], desc[UR14][R30.64], P6 ;  /* 0x000000001eb97fae */ /* 0x0003e2000b12184e */
[----:B----4-:R-:W-:-:S02]  /*24b0*/  IMAD.WIDE R32, R149, 0x4, R32 ;  /* 0x0000000495207825 */ /* 0x010fc400078e0220 */
[----:B------:R-:W-:Y:S01]  /*24c0*/  SEL R122, R122, RZ, P5 ;  /* 0x000000ff7a7a7207 */ /* 0x000fe20002800000 */
[----:B------:R2:W-:Y:S01]  /*24d0*/  LDGSTS.E [R185+0x8], desc[UR14][R12.64], P1 ;  /* 0x000080000cb97fae */ /* 0x0005e2000892184e */
[-C--:B------:R-:W-:Y:S02]  /*24e0*/  ISETP.GE.AND P1, PT, R91, R178.reuse, PT ;  /* 0x000000b25b00720c */ /* 0x080fe40003f26270 */
[----:B------:R-:W-:Y:S01]  /*24f0*/  ISETP.NE.U32.AND P0, PT, R122, RZ, PT ;  /* 0x000000ff7a00720c */ /* 0x000fe20003f05070 */
[----:B------:R3:W-:Y:S01]  /*2500*/  LDGSTS.E [R185+0x2000], desc[UR14][R24.64], P4 ;  /* 0x0200000018b97fae */ /* 0x0007e2000a12184e */
[-C--:B------:R-:W-:Y:S02]  /*2510*/  ISETP.GE.AND P4, PT, R69, R178.reuse, PT ;  /* 0x000000b24500720c */ /* 0x080fe40003f86270 */
[----:B------:R-:W-:Y:S01]  /*2520*/  SEL R122, RZ, 0x4, P1 ;  /* 0x00000004ff7a7807 */ /* 0x000fe20000800000 */
[----:B------:R4:W-:Y:S01]  /*2530*/  LDGSTS.E [R185+0x2008], desc[UR14][R8.64], P3 ;  /* 0x0200800008b97fae */ /* 0x0009e2000992184e */
[-C--:B------:R-:W-:Y:S01]  /*2540*/  ISETP.GE.AND P1, PT, R97, R178.reuse, PT ;  /* 0x000000b26100720c */ /* 0x080fe20003f26270 */
[C---:B-1----:R-:W-:Y:S01]  /*2550*/  IMAD.WIDE R30, R149.reuse, 0x4, R30 ;  /* 0x00000004951e7825 */ /* 0x042fe200078e021e */
[----:B------:R-:W-:Y:S01]  /*2560*/  SEL R124, RZ, 0x4, P4 ;  /* 0x00000004ff7c7807 */ /* 0x000fe20002000000 */
[----:B------:R-:W0:Y:S01]  /*2570*/  LDGDEPBAR ;  /* 0x00000000000079af */ /* 0x000e220000000000 */
[----:B------:R-:W-:Y:S01]  /*2580*/  SEL R126, R126, RZ, P5 ;  /* 0x000000ff7e7e7207 */ /* 0x000fe20002800000 */
[----:B--2---:R-:W-:Y:S01]  /*2590*/  IMAD.WIDE R12, R149, 0x4, R12 ;  /* 0x00000004950c7825 */ /* 0x004fe200078e020c */
[-C--:B------:R-:W-:Y:S01]  /*25a0*/  ISETP.GE.AND P4, PT, R99, R178.reuse, PT ;  /* 0x000000b26300720c */ /* 0x080fe20003f86270 */
[----:B------:R1:W-:Y:S01]  /*25b0*/  LDGSTS.E [R183+0xc000], desc[UR14][R28.64], P2 ;  /* 0x0c0000001cb77fae */ /* 0x0003e2000912184e */
[-C--:B------:R-:W-:Y:S01]  /*25c0*/  ISETP.GE.AND P3, PT, R67, R178.reuse, PT ;  /* 0x000000b24300720c */ /* 0x080fe20003f66270 */
[----:B---3--:R-:W-:Y:S01]  /*25d0*/  IMAD.WIDE R24, R149, 0x4, R24 ;  /* 0x0000000495187825 */ /* 0x008fe200078e0218 */
[----:B------:R-:W-:Y:S01]  /*25e0*/  SEL R177, RZ, 0x4, P1 ;  /* 0x00000004ffb17807 */ /* 0x000fe20000800000 */
[----:B------:R2:W-:Y:S01]  /*25f0*/  LDGSTS.E [R183+0xc400], desc[UR14][R14.64], P2 ;  /* 0x0c4000000eb77fae */ /* 0x0005e2000912184e */
[----:B------:R-:W-:Y:S01]  /*2600*/  ISETP.GE.AND P1, PT, R105, R178, PT ;  /* 0x000000b26900720c */ /* 0x000fe20003f26270 */
[----:B----4-:R-:W-:Y:S01]  /*2610*/  IMAD.WIDE R8, R149, 0x4, R8 ;  /* 0x0000000495087825 */ /* 0x010fe200078e0208 */
[----:B------:R-:W-:-:S02]  /*2620*/  ISETP.NE.U32.AND P6, PT, R126, RZ, PT ;  /* 0x000000ff7e00720c */ /* 0x000fc40003fc5070 */
[----:B------:R-:W-:Y:S02]  /*2630*/  SEL R184, RZ, 0x4, P4 ;  /* 0x00000004ffb87807 */ /* 0x000fe40002000000 */
[----:B------:R-:W-:Y:S01]  /*2640*/  SEL R126, RZ, 0x4, P3 ;  /* 0x00000004ff7e7807 */ /* 0x000fe20001800000 */
[----:B-1----:R-:W-:Y:S01]  /*2650*/  IMAD.WIDE R28, R7, 0x4, R28 ;  /* 0x00000004071c7825 */ /* 0x002fe200078e021c */
[-C--:B------:R-:W-:Y:S02]  /*2660*/  ISETP.GE.AND P4, PT, R107, R178.reuse, PT ;  /* 0x000000b26b00720c */ /* 0x080fe40003f86270 */
[-C--:B------:R-:W-:Y:S01]  /*2670*/  ISETP.GE.AND P3, PT, R103, R178.reuse, PT ;  /* 0x000000b26700720c */ /* 0x080fe20003f66270 */
[----:B--2---:R-:W-:Y:S01]  /*2680*/  IMAD.WIDE R14, R7, 0x4, R14 ;  /* 0x00000004070e7825 */ /* 0x004fe200078e020e */
[----:B------:R-:W-:Y:S02]  /*2690*/  SEL R188, RZ, 0x4, P1 ;  /* 0x00000004ffbc7807 */ /* 0x000fe40000800000 */
[----:B------:R-:W-:-:S02]  /*26a0*/  ISETP.GE.AND P1, PT, R111, R178, PT ;  /* 0x000000b26f00720c */ /* 0x000fc40003f26270 */
[----:B------:R-:W-:Y:S02]  /*26b0*/  SEL R190, RZ, 0x4, P4 ;  /* 0x00000004ffbe7807 */ /* 0x000fe40002000000 */
[----:B------:R-:W-:Y:S02]  /*26c0*/  SEL R186, RZ, 0x4, P3 ;  /* 0x00000004ffba7807 */ /* 0x000fe40001800000 */
[-C--:B------:R-:W-:Y:S02]  /*26d0*/  ISETP.GE.AND P4, PT, R113, R178.reuse, PT ;  /* 0x000000b27100720c */ /* 0x080fe40003f86270 */
[-C--:B------:R-:W-:Y:S02]  /*26e0*/  ISETP.GE.AND P3, PT, R109, R178.reuse, PT ;  /* 0x000000b26d00720c */ /* 0x080fe40003f66270 */
        /* <DEDUP_REMOVED lines=11> */
[----:B------:R-:W-:Y:S02]  /*27a0*/  ISETP.GE.AND P3, PT, R121, R178, PT ;  /* 0x000000b27900720c */ /* 0x000fe40003f66270 */
[----:B------:R-:W-:Y:S02]  /*27b0*/  SEL R122, R122, RZ, P5 ;  /* 0x000000ff7a7a7207 */ /* 0x000fe40002800000 */
[----:B------:R-:W-:-:S02]  /*27c0*/  SEL R203, RZ, 0x4, P1 ;  /* 0x00000004ffcb7807 */ /* 0x000fc40000800000 */
[-C--:B------:R-:W-:Y:S02]  /*27d0*/  ISETP.GE.AND P1, PT, R127, R178.reuse, PT ;  /* 0x000000b27f00720c */ /* 0x080fe40003f26270 */
[----:B------:R-:W-:Y:S02]  /*27e0*/  SEL R204, RZ, 0x4, P4 ;  /* 0x00000004ffcc7807 */ /* 0x000fe40002000000 */
[----:B------:R-:W-:Y:S02]  /*27f0*/  SEL R124, R124, RZ, P5 ;  /* 0x000000ff7c7c7207 */ /* 0x000fe40002800000 */
[----:B------:R-:W-:Y:S02]  /*2800*/  SEL R202, RZ, 0x4, P3 ;  /* 0x00000004ffca7807 */ /* 0x000fe40001800000 */
[----:B------:R-:W-:Y:S02]  /*2810*/  ISETP.GE.AND P4, PT, R129, R178, PT ;  /* 0x000000b28100720c */ /* 0x000fe40003f86270 */
[----:B------:R-:W-:-:S02]  /*2820*/  ISETP.NE.U32.AND P3, PT, R122, RZ, PT ;  /* 0x000000ff7a00720c */ /* 0x000fc40003f65070 */
[----:B------:R-:W-:Y:S02]  /*2830*/  SEL R126, R126, RZ, P5 ;  /* 0x000000ff7e7e7207 */ /* 0x000fe40002800000 */
[----:B------:R-:W-:Y:S02]  /*2840*/  SEL R205, RZ, 0x4, P1 ;  /* 0x00000004ffcd7807 */ /* 0x000fe40000800000 */
[----:B------:R-:W-:Y:S02]  /*2850*/  LOP3.LUT R122, R0, 0x20, RZ, 0x3c, !PT ;  /* 0x00000020007a7812 */ /* 0x000fe400078e3cff */
[----:B------:R-:W-:Y:S02]  /*2860*/  ISETP.NE.U32.AND P1, PT, R124, RZ, PT ;  /* 0x000000ff7c00720c */ /* 0x000fe40003f25070 */
[----:B------:R-:W-:Y:S01]  /*2870*/  SEL R180, RZ, 0x4, P4 ;  /* 0x00000004ffb47807 */ /* 0x000fe20002000000 */
[----:B------:R-:W-:Y:S01]  /*2880*/  VIADD R181, R122, UR7 ;  /* 0x000000077ab57c36 */ /* 0x000fe20008000000 */
[----:B------:R-:W-:-:S02]  /*2890*/  LOP3.LUT R124, R0, 0x40, RZ, 0x3c, !PT ;  /* 0x00000040007c7812 */ /* 0x000fc400078e3cff */
[----:B------:R-:W-:Y:S02]  /*28a0*/  ISETP.NE.U32.AND P4, PT, R126, RZ, PT ;  /* 0x000000ff7e00720c */ /* 0x000fe40003f85070 */
[----:B------:R-:W-:Y:S01]  /*28b0*/  LOP3.LUT R126, R0, 0x60, RZ, 0x3c, !PT ;  /* 0x00000060007e7812 */ /* 0x000fe200078e3cff */
[----:B------:R-:W-:Y:S01]  /*28c0*/  VIADD R179, R124, UR7 ;  /* 0x000000077cb37c36 */ /* 0x000fe20008000000 */
[----:B------:R-:W-:Y:S01]  /*28d0*/  SEL R182, R177, RZ, P5 ;  /* 0x000000ffb1b67207 */ /* 0x000fe20002800000 */
[----:B------:R1:W-:Y:S01]  /*28e0*/  LDGSTS.E [R181+0xc100], desc[UR14][R26.64], P2 ;  /* 0x0c1000001ab57fae */ /* 0x0003e2000912184e */
[----:B------:R-:W-:Y:S01]  /*28f0*/  SEL R184, R184, RZ, P5 ;  /* 0x000000ffb8b87207 */ /* 0x000fe20002800000 */
[----:B------:R-:W-:Y:S01]  /*2900*/  VIADD R177, R126, UR7 ;  /* 0x000000077eb17c36 */ /* 0x000fe20008000000 */
[----:B------:R-:W-:Y:S01]  /*2910*/  SEL R186, R186, RZ, P5 ;  /* 0x000000ffbaba7207 */ /* 0x000fe20002800000 */
[----:B------:R2:W-:Y:S01]  /*2920*/  LDGSTS.E [R181+0xc500], desc[UR14][R22.64], P2 ;  /* 0x0c50000016b57fae */ /* 0x0005e2000912184e */
[----:B------:R-:W-:-:S02]  /*2930*/  SEL R188, R188, RZ, P5 ;  /* 0x000000ffbcbc7207 */ /* 0x000fc40002800000 */
[----:B------:R-:W-:Y:S01]  /*2940*/  SEL R190, R190, RZ, P5 ;  /* 0x000000ffbebe7207 */ /* 0x000fe20002800000 */
[----:B------:R3:W-:Y:S01]  /*2950*/  LDGSTS.E [R179+0xc200], desc[UR14][R20.64], P2 ;  /* 0x0c20000014b37fae */ /* 0x0007e2000912184e */
[----:B------:R-:W-:Y:S02]  /*2960*/  SEL R192, R192, RZ, P5 ;  /* 0x000000ffc0c07207 */ /* 0x000fe40002800000 */
[----:B------:R-:W-:Y:S01]  /*2970*/  SEL R194, R194, RZ, P5 ;  /* 0x000000ffc2c27207 */ /* 0x000fe20002800000 */
[----:B------:R4:W-:Y:S01]  /*2980*/  LDGSTS.E [R179+0xc600], desc[UR14][R10.64], P2 ;  /* 0x0c6000000ab37fae */ /* 0x0009e2000912184e */
[----:B------:R-:W-:Y:S01]  /*2990*/  SEL R196, R196, RZ, P5 ;  /* 0x000000ffc4c47207 */ /* 0x000fe20002800000 */
[C---:B-1----:R-:W-:Y:S01]  /*29a0*/  IMAD.WIDE R26, R7.reuse, 0x4, R26 ;  /* 0x00000004071a7825 */ /* 0x042fe200078e021a */
[----:B------:R-:W-:Y:S01]  /*29b0*/  SEL R198, R198, RZ, P5 ;  /* 0x000000ffc6c67207 */ /* 0x000fe20002800000 */
[----:B------:R1:W-:Y:S01]  /*29c0*/  LDGSTS.E [R177+0xc300], desc[UR14][R16.64], P2 ;  /* 0x0c30000010b17fae */ /* 0x0003e2000912184e */
[----:B------:R-:W-:Y:S01]  /*29d0*/  SEL R200, R200, RZ, P5 ;  /* 0x000000ffc8c87207 */ /* 0x000fe20002800000 */
[----:B--2---:R-:W-:Y:S01]  /*29e0*/  IMAD.WIDE R22, R7, 0x4, R22 ;  /* 0x0000000407167825 */ /* 0x004fe200078e0216 */
[----:B------:R-:W-:Y:S01]  /*29f0*/  SEL R201, R201, RZ, P5 ;  /* 0x000000ffc9c97207 */ /* 0x000fe20002800000 */
[----:B------:R2:W-:Y:S01]  /*2a00*/  LDGSTS.E [R177+0xc700], desc[UR14][R18.64], P2 ;  /* 0x0c70000012b17fae */ /* 0x0005e2000912184e */
[----:B------:R-:W-:Y:S01]  /*2a10*/  ISETP.NE.U32.AND P2, PT, R182, RZ, PT ;  /* 0x000000ffb600720c */ /* 0x000fe20003f45070 */
[----:B---3--:R-:W-:Y:S01]  /*2a20*/  IMAD.WIDE R20, R7, 0x4, R20 ;  /* 0x0000000407147825 */ /* 0x008fe200078e0214 */
[----:B------:R-:W-:Y:S01]  /*2a30*/  SEL R202, R202, RZ, P5 ;  /* 0x000000ffcaca7207 */ /* 0x000fe20002800000 */
[----:B------:R-:W0:Y:S01]  /*2a40*/  LDGDEPBAR ;  /* 0x00000000000079af */ /* 0x000e220000000000 */
[----:B------:R-:W-:Y:S01]  /*2a50*/  SEL R203, R203, RZ, P5 ;  /* 0x000000ffcbcb7207 */ /* 0x000fe20002800000 */
[----:B----4-:R-:W-:Y:S01]  /*2a60*/  IMAD.WIDE R10, R7, 0x4, R10 ;  /* 0x00000004070a7825 */ /* 0x010fe200078e020a */
[----:B------:R-:W-:Y:S01]  /*2a70*/  SEL R204, R204, RZ, P5 ;  /* 0x000000ffcccc7207 */ /* 0x000fe20002800000 */
[----:B------:R-:W-:Y:S01]  /*2a80*/  BAR.SYNC.DEFER_BLOCKING 0x0 ;  /* 0x0000000000007b1d */ /* 0x000fe20000010000 */
[----:B------:R-:W-:Y:S01]  /*2a90*/  SEL R205, R205, RZ, P5 ;  /* 0x000000ffcdcd7207 */ /* 0x000fe20002800000 */
[----:B-1----:R-:W-:Y:S01]  /*2aa0*/  IMAD.WIDE R16, R7, 0x4, R16 ;  /* 0x0000000407107825 */ /* 0x002fe200078e0210 */
[----:B------:R-:W-:-:S03]  /*2ab0*/  SEL R180, R180, RZ, P5 ;  /* 0x000000ffb4b47207 */ /* 0x000fc60002800000 */
[----:B--2---:R-:W-:Y:S01]  /*2ac0*/  IMAD.WIDE R18, R7, 0x4, R18 ;  /* 0x0000000407127825 */ /* 0x004fe200078e0212 */
[----:B------:R-:W-:Y:S01]  /*2ad0*/  @!PT LDS RZ, [RZ] ;  /* 0x00000000fffff984 */ /* 0x000fe20000000800 */
[----:B------:R-:W-:Y:S01]  /*2ae0*/  @!PT LDS RZ, [RZ] ;  /* 0x00000000fffff984 */ /* 0x000fe20000000800 */
[----:B------:R-:W-:Y:S01]  /*2af0*/  @!PT LDS RZ, [RZ] ;  /* 0x00000000fffff984 */ /* 0x000fe20000000800 */
[----:B------:R-:W-:Y:S01]  /*2b00*/  LDGSTS.E [R199+0x4000], desc[UR14][R168.64], P3 ;  /* 0x04000000a8c77fae */ /* 0x000fe2000992184e */
[----:B------:R-:W-:-:S03]  /*2b10*/  ISETP.NE.U32.AND P3, PT, R184, RZ, PT ;  /* 0x000000ffb800720c */ /* 0x000fc60003f65070 */
        /* <DEDUP_REMOVED lines=24> */
[----:B------:R1:W-:Y:S01]  /*2ca0*/  LDGSTS.E [R193+0x4008], desc[UR14][R60.64], P0 ;  /* 0x040080003cc17fae */ /* 0x0003e2000812184e */
[----:B------:R-:W-:-:S03]  /*2cb0*/  ISETP.NE.U32.AND P0, PT, R205, RZ, PT ;  /* 0x000000ffcd00720c */ /* 0x000fc60003f05070 */
[----:B------:R2:W-:Y:S01]  /*2cc0*/  LDGSTS.E [R193+0x6000], desc[UR14][R58.64], P1 ;  /* 0x060000003ac17fae */ /* 0x0005e2000892184e */
[----:B------:R-:W-:-:S03]  /*2cd0*/  ISETP.NE.U32.AND P1, PT, R180, RZ, PT ;  /* 0x000000ffb400720c */ /* 0x000fc60003f25070 */
[----:B------:R3:W-:Y:S01]  /*2ce0*/  LDGSTS.E [R193+0x6008], desc[UR14][R56.64], P6 ;  /* 0x0600800038c17fae */ /* 0x0007e2000b12184e */
[----:B------:R-:W-:-:S03]  /*2cf0*/  ISETP.GE.AND P6, PT, R131, R178, PT ;  /* 0x000000b28300720c */ /* 0x000fc60003fc6270 */
[----:B------:R4:W-:Y:S01]  /*2d00*/  LDGSTS.E [R191+0x4000], desc[UR14][R52.64], P4 ;  /* 0x0400000034bf7fae */ /* 0x0009e2000a12184e */
[-C--:B------:R-:W-:Y:S02]  /*2d10*/  ISETP.GE.AND P4, PT, R133, R178.reuse, PT ;  /* 0x000000b28500720c */ /* 0x080fe40003f86270 */
[----:B-1----:R-:W-:Y:S01]  /*2d20*/  SEL R60, RZ, 0x4, P6 ;  /* 0x00000004ff3c7807 */ /* 0x002fe20003000000 */
[----:B------:R-:W-:Y:S01]  /*2d30*/  LDGSTS.E [R191+0x4008], desc[UR14][R54.64], P2 ;  /* 0x0400800036bf7fae */ /* 0x000fe2000912184e */
[----:B--2---:R-:W-:Y:S02]  /*2d40*/  SEL R58, RZ, 0x4, P4 ;  /* 0x00000004ff3a7807 */ /* 0x004fe40002000000 */
[-C--:B------:R-:W-:Y:S01]  /*2d50*/  ISETP.GE.AND P6, PT, R135, R178.reuse, PT ;  /* 0x000000b28700720c */ /* 0x080fe20003fc6270 */
[----:B------:R-:W-:Y:S01]  /*2d60*/  LDGSTS.E [R191+0x6000], desc[UR14][R50.64], P3 ;  /* 0x0600000032bf7fae */ /* 0x000fe2000992184e */
[----:B------:R-:W-:Y:S02]  /*2d70*/  SEL R60, R60, RZ, P5 ;  /* 0x000000ff3c3c7207 */ /* 0x000fe40002800000 */
[----:B------:R-:W-:Y:S01]  /*2d80*/  ISETP.GE.AND P2, PT, R137, R178, PT ;  /* 0x000000b28900720c */ /* 0x000fe20003f46270 */
[----:B------:R1:W-:Y:S01]  /*2d90*/  LDGSTS.E [R191+0x6008], desc[UR14][R44.64], P0 ;  /* 0x060080002cbf7fae */ /* 0x0003e2000812184e */
[----:B------:R-:W-:-:S02]  /*2da0*/  SEL R58, R58, RZ, P5 ;  /* 0x000000ff3a3a7207 */ /* 0x000fc40002800000 */
[----:B---3--:R-:W-:Y:S01]  /*2db0*/  SEL R56, RZ, 0x4, P6 ;  /* 0x00000004ff387807 */ /* 0x008fe20003000000 */
[----:B------:R-:W-:Y:S01]  /*2dc0*/  LDGSTS.E [R189+0x4000], desc[UR14][R48.64], P1 ;  /* 0x0400000030bd7fae */ /* 0x000fe2000892184e */
[----:B------:R-:W-:Y:S02]  /*2dd0*/  ISETP.NE.U32.AND P6, PT, R60, RZ, PT ;  /* 0x000000ff3c00720c */ /* 0x000fe40003fc5070 */
[----:B----4-:R-:W-:Y:S02]  /*2de0*/  SEL R52, RZ, 0x4, P2 ;  /* 0x00000004ff347807 */ /* 0x010fe40001000000 */
[----:B------:R-:W-:Y:S02]  /*2df0*/  ISETP.NE.U32.AND P4, PT, R58, RZ, PT ;  /* 0x000000ff3a00720c */ /* 0x000fe40003f85070 */
[----:B------:R-:W-:Y:S02]  /*2e00*/  SEL R56, R56, RZ, P5 ;  /* 0x000000ff38387207 */ /* 0x000fe40002800000 */
[----:B------:R-:W-:-:S02]  /*2e10*/  SEL R52, R52, RZ, P5 ;  /* 0x000000ff34347207 */ /* 0x000fc40002800000 */
[----:B------:R-:W-:Y:S02]  /*2e20*/  ISETP.NE.U32.AND P2, PT, R56, RZ, PT ;  /* 0x000000ff3800720c */ /* 0x000fe40003f45070 */
[----:B------:R-:W-:Y:S01]  /*2e30*/  ISETP.NE.U32.AND P3, PT, R52, RZ, PT ;  /* 0x000000ff3400720c */ /* 0x000fe20003f65070 */
[----:B------:R2:W-:Y:S01]  /*2e40*/  LDGSTS.E [R189+0x4008], desc[UR14][R40.64], P6 ;  /* 0x0400800028bd7fae */ /* 0x0005e2000b12184e */
[-C--:B------:R-:W-:Y:S02]  /*2e50*/  ISETP.GE.AND P1, PT, R5, R178.reuse, PT ;  /* 0x000000b20500720c */ /* 0x080fe40003f26270 */
[-C--:B------:R-:W-:Y:S01]  /*2e60*/  ISETP.GE.AND P0, PT, R95, R178.reuse, PT ;  /* 0x000000b25f00720c */ /* 0x080fe20003f06270 */
[----:B------:R-:W-:Y:S01]  /*2e70*/  LDGSTS.E [R189+0x6000], desc[UR14][R46.64], P4 ;  /* 0x060000002ebd7fae */ /* 0x000fe2000a12184e */
[----:B------:R-:W-:Y:S02]  /*2e80*/  ISETP.GE.AND P4, PT, R139, R178, PT ;  /* 0x000000b28b00720c */ /* 0x000fe40003f86270 */
[----:B-1----:R-:W-:-:S02]  /*2e90*/  SEL R44, RZ, 0x4, P1 ;  /* 0x00000004ff2c7807 */ /* 0x002fc40000800000 */
[-C--:B------:R-:W-:Y:S01]  /*2ea0*/  ISETP.GE.AND P1, PT, R141, R178.reuse, PT ;  /* 0x000000b28d00720c */ /* 0x080fe20003f26270 */
[----:B------:R1:W-:Y:S01]  /*2eb0*/  LDGSTS.E [R189+0x6008], desc[UR14][R38.64], P2 ;  /* 0x0600800026bd7fae */ /* 0x0003e2000912184e */
[-C--:B------:R-:W-:Y:S02]  /*2ec0*/  ISETP.GE.AND P6, PT, R147, R178.reuse, PT ;  /* 0x000000b29300720c */ /* 0x080fe40003fc6270 */
[----:B--2---:R-:W-:Y:S01]  /*2ed0*/  SEL R40, RZ, 0x4, P4 ;  /* 0x00000004ff287807 */ /* 0x004fe20002000000 */
[----:B------:R-:W-:Y:S01]  /*2ee0*/  LDGSTS.E [R187+0x4000], desc[UR14][R42.64], P3 ;  /* 0x040000002abb7fae */ /* 0x000fe2000992184e */
[-C--:B------:R-:W-:Y:S02]  /*2ef0*/  ISETP.GE.AND P3, PT, R143, R178.reuse, PT ;  /* 0x000000b28f00720c */ /* 0x080fe40003f66270 */
[----:B------:R-:W-:Y:S02]  /*2f00*/  SEL R40, R40, RZ, P5 ;  /* 0x000000ff28287207 */ /* 0x000fe40002800000 */
[----:B------:R-:W-:-:S02]  /*2f10*/  ISETP.GE.AND P4, PT, R145, R178, PT ;  /* 0x000000b29100720c */ /* 0x000fc40003f86270 */
[----:B------:R-:W-:Y:S02]  /*2f20*/  ISETP.GE.AND P2, PT, R76, R178, PT ;  /* 0x000000b24c00720c */ /* 0x000fe40003f46270 */
[----:B-1----:R-:W-:Y:S02]  /*2f30*/  SEL R38, RZ, 0x4, P1 ;  /* 0x00000004ff267807 */ /* 0x002fe40000800000 */
[----:B------:R-:W-:Y:S02]  /*2f40*/  SEL R39, RZ, 0x4, P3 ;  /* 0x00000004ff277807 */ /* 0x000fe40001800000 */
[----:B------:R-:W-:Y:S02]  /*2f50*/  ISETP.NE.U32.AND P3, PT, R40, RZ, PT ;  /* 0x000000ff2800720c */ /* 0x000fe40003f65070 */
[----:B------:R-:W-:Y:S02]  /*2f60*/  SEL R38, R38, RZ, P5 ;  /* 0x000000ff26267207 */ /* 0x000fe40002800000 */
[----:B------:R-:W-:-:S02]  /*2f70*/  SEL R40, RZ, 0x4, P4 ;  /* 0x00000004ff287807 */ /* 0x000fc40002000000 */
[----:B------:R-:W-:Y:S02]  /*2f80*/  ISETP.NE.U32.AND P4, PT, R38, RZ, PT ;  /* 0x000000ff2600720c */ /* 0x000fe40003f85070 */
[----:B------:R-:W-:Y:S02]  /*2f90*/  SEL R38, RZ, 0x4, P0 ;  /* 0x00000004ff267807 */ /* 0x000fe40000000000 */
[----:B------:R-:W-:Y:S02]  /*2fa0*/  SEL R39, R39, RZ, P5 ;  /* 0x000000ff27277207 */ /* 0x000fe40002800000 */
[----:B------:R-:W-:Y:S01]  /*2fb0*/  SEL R38, R38, RZ, P5 ;  /* 0x000000ff26267207 */ /* 0x000fe20002800000 */
[----:B------:R-:W-:Y:S01]  /*2fc0*/  LDGSTS.E [R187+0x4008], desc[UR14][R36.64], P3 ;  /* 0x0400800024bb7fae */ /* 0x000fe2000992184e */
[----:B------:R-:W-:Y:S02]  /*2fd0*/  SEL R41, RZ, 0x4, P6 ;  /* 0x00000004ff297807 */ /* 0x000fe40003000000 */
[----:B------:R-:W-:-:S02]  /*2fe0*/  ISETP.NE.U32.AND P3, PT, R38, RZ, PT ;  /* 0x000000ff2600720c */ /* 0x000fc40003f65070 */
[----:B------:R-:W1:Y:S01]  /*2ff0*/  S2R R38, SR_TID.X ;  /* 0x0000000000267919 */ /* 0x000e620000002100 */
[----:B------:R-:W-:Y:S02]  /*3000*/  SEL R40, R40, RZ, P5 ;  /* 0x000000ff28287207 */ /* 0x000fe40002800000 */
[----:B------:R-:W-:Y:S01]  /*3010*/  ISETP.NE.U32.AND P6, PT, R39, RZ, PT ;  /* 0x000000ff2700720c */ /* 0x000fe20003fc5070 */
[----:B------:R-:W-:Y:S01]  /*3020*/  LDGSTS.E [R187+0x6000], desc[UR14][R34.64], P4 ;  /* 0x0600000022bb7fae */ /* 0x000fe2000a12184e */
[----:B------:R-:W-:Y:S02]  /*3030*/  SEL R44, R44, RZ, P5 ;  /* 0x000000ff2c2c7207 */ /* 0x000fe40002800000 */
[----:B------:R-:W-:Y:S02]  /*3040*/  SEL R39, RZ, 0x4, P2 ;  /* 0x00000004ff277807 */ /* 0x000fe40001000000 */
[----:B------:R-:W-:Y:S02]  /*3050*/  SEL R41, R41, RZ, P5 ;  /* 0x000000ff29297207 */ /* 0x000fe40002800000 */
[----:B------:R-:W-:-:S02]  /*3060*/  ISETP.NE.U32.AND P0, PT, R40, RZ, PT ;  /* 0x000000ff2800720c */ /* 0x000fc40003f05070 */
[----:B------:R-:W-:Y:S02]  /*3070*/  ISETP.NE.U32.AND P1, PT, R44, RZ, PT ;  /* 0x000000ff2c00720c */ /* 0x000fe40003f25070 */
[----:B------:R-:W-:Y:S01]  /*3080*/  SEL R39, R39, RZ, P5 ;  /* 0x000000ff27277207 */ /* 0x000fe20002800000 */
[----:B------:R-:W-:Y:S01]  /*3090*/  LDGSTS.E [R187+0x6008], desc[UR14][R32.64], P6 ;  /* 0x0600800020bb7fae */ /* 0x000fe2000b12184e */
[----:B------:R-:W-:Y:S02]  /*30a0*/  ISETP.NE.U32.AND P2, PT, R41, RZ, PT ;  /* 0x000000ff2900720c */ /* 0x000fe40003f45070 */
[----:B------:R-:W-:-:S05]  /*30b0*/  ISETP.NE.U32.AND P5, PT, R39, RZ, PT ;  /* 0x000000ff2700720c */ /* 0x000fca0003fa5070 */
[----:B------:R2:W-:Y:S01]  /*30c0*/  LDGSTS.E [R185+0x4000], desc[UR14][R30.64], P0 ;  /* 0x040000001eb97fae */ /* 0x0005e2000812184e */
[----:B------:R-:W-:-:S03]  /*30d0*/  ISETP.GE.AND P0, PT, R118, 0x40, PT ;  /* 0x000000407600780c */ /* 0x000fc60003f06270 */
[----:B------:R-:W-:Y:S04]  /*30e0*/  LDGSTS.E [R185+0x4008], desc[UR14][R12.64], P1 ;  /* 0x040080000cb97fae */ /* 0x000fe8000892184e */
[----:B------:R3:W-:Y:S04]  /*30f0*/  LDGSTS.E [R185+0x6000], desc[UR14][R24.64], P2 ;  /* 0x0600000018b97fae */ /* 0x0007e8000912184e */
[----:B------:R-:W-:Y:S01]  /*3100*/  LDGSTS.E [R185+0x6008], desc[UR14][R8.64], P3 ;  /* 0x0600800008b97fae */ /* 0x000fe2000992184e */
[----:B--2---:R-:W-:-:S03]  /*3110*/  CS2R R30, SRZ ;  /* 0x00000000001e7805 */ /* 0x004fc6000001ff00 */
[----:B------:R-:W0:Y:S04]  /*3120*/  LDGDEPBAR ;  /* 0x00000000000079af */ /* 0x000e280000000000 */
[----:B------:R2:W-:Y:S01]  /*3130*/  LDGSTS.E [R183+0xd000], desc[UR14][R28.64], P5 ;  /* 0x0d0000001cb77fae */ /* 0x0005e2000a92184e */
[----:B---3--:R-:W-:-:S03]  /*3140*/  CS2R R24, SRZ ;  /* 0x0000000000187805 */ /* 0x008fc6000001ff00 */
[----:B------:R-:W-:Y:S04]  /*3150*/  LDGSTS.E [R183+0xd400], desc[UR14][R14.64], P5 ;  /* 0x0d4000000eb77fae */ /* 0x000fe8000a92184e */
[----:B------:R3:W-:Y:S04]  /*3160*/  LDGSTS.E [R181+0xd100], desc[UR14][R26.64], P5 ;  /* 0x0d1000001ab57fae */ /* 0x0007e8000a92184e */
[----:B------:R1:W-:Y:S01]  /*3170*/  LDGSTS.E [R181+0xd500], desc[UR14][R22.64], P5 ;  /* 0x0d50000016b57fae */ /* 0x0003e2000a92184e */
[----:B--2---:R-:W-:-:S03]  /*3180*/  CS2R R28, SRZ ;  /* 0x00000000001c7805 */ /* 0x004fc6000001ff00 */
[----:B------:R2:W-:Y:S04]  /*3190*/  LDGSTS.E [R179+0xd200], desc[UR14][R20.64], P5 ;  /* 0x0d20000014b37fae */ /* 0x0005e8000a92184e */
[----:B------:R2:W-:Y:S01]  /*31a0*/  LDGSTS.E [R179+0xd600], desc[UR14][R10.64], P5 ;  /* 0x0d6000000ab37fae */ /* 0x0005e2000a92184e */
[----:B---3--:R-:W-:-:S03]  /*31b0*/  CS2R R26, SRZ ;  /* 0x00000000001a7805 */ /* 0x008fc6000001ff00 */
[----:B------:R2:W-:Y:S01]  /*31c0*/  LDGSTS.E [R177+0xd300], desc[UR14][R16.64], P5 ;  /* 0x0d30000010b17fae */ /* 0x0005e2000a92184e */
[----:B-1----:R-:W-:-:S03]  /*31d0*/  IMAD.SHL.U32 R23, R38, 0x8, RZ ;  /* 0x0000000826177824 */ /* 0x002fc600078e00ff */
[----:B------:R2:W-:Y:S02]  /*31e0*/  LDGSTS.E [R177+0xd700], desc[UR14][R18.64], P5 ;  /* 0x0d70000012b17fae */ /* 0x0005e4000a92184e */
[----:B------:R-:W-:Y:S02]  /*31f0*/  LOP3.LUT R23, R23, 0x380, RZ, 0xc0, !PT ;  /* 0x0000038017177812 */ /* 0x000fe400078ec0ff */
[----:B------:R-:W0:Y:S01]  /*3200*/  LDGDEPBAR ;  /* 0x00000000000079af */ /* 0x000e220000000000 */
[----:B------:R-:W-:Y:S05]  /*3210*/  @!P0 BRA `(.L_x_0) ;  /* 0x0000001800d48947 */ /* 0x000fea0003800000 */
[----:B------:R-:W-:Y:S01]  /*3220*/  SHF.R.S32.HI R8, RZ, 0x1f, R173 ;  /* 0x0000001fff087819 */ /* 0x000fe200000114ad */
[----:B--2---:R-:W-:Y:S01]  /*3230*/  IMAD.SHL.U32 R19, R7, 0x8, RZ ;  /* 0x0000000807137824 */ /* 0x004fe200078e00ff */
[----:B------:R-:W-:Y:S01]  /*3240*/  SHF.R.S32.HI R46, RZ, 0x1f, R7 ;  /* 0x0000001fff2e7819 */ /* 0x000fe20000011407 */
[-C--:B------:R-:W-:Y:S01]  /*3250*/  IMAD R41, R147, R6.reuse, RZ ;  /* 0x0000000693297224 */ /* 0x080fe200078e02ff */
[----:B------:R-:W-:Y:S01]  /*3260*/  SHF.L.U64.HI R173, R173, 0x2, R8 ;  /* 0x00000002adad7819 */ /* 0x000fe20000010208 */
[-C--:B------:R-:W-:Y:S01]  /*3270*/  IMAD R43, R143, R6.reuse, RZ ;  /* 0x000000068f2b7224 */ /* 0x080fe200078e02ff */
[----:B------:R-:W-:Y:S01]  /*3280*/  SHF.R.S32.HI R11, RZ, 0x1f, R146 ;  /* 0x0000001fff0b7819 */ /* 0x000fe20000011492 */
[-C--:B------:R-:W-:Y:S01]  /*3290*/  IMAD R45, R141, R6.reuse, RZ ;  /* 0x000000068d2d7224 */ /* 0x080fe200078e02ff */
[----:B------:R-:W-:Y:S01]  /*32a0*/  SHF.R.S32.HI R13, RZ, 0x1f, R132 ;  /* 0x0000001fff0d7819 */ /* 0x000fe20000011484 */
[-C--:B------:R-:W-:Y:S01]  /*32b0*/  IMAD R47, R135, R6.reuse, RZ ;  /* 0x00000006872f7224 */ /* 0x080fe200078e02ff */
[----:B------:R-:W-:Y:S01]  /*32c0*/  SHF.L.U64.HI R8, R7, 0x3, R46 ;  /* 0x0000000307087819 */ /* 0x000fe2000001022e */
[-C--:B------:R-:W-:Y:S01]  /*32d0*/  IMAD R49, R133, R6.reuse, RZ ;  /* 0x0000000685317224 */ /* 0x080fe200078e02ff */
[-C--:B------:R-:W-:Y:S01]  /*32e0*/  LEA R34, P2, R132, R19.reuse, 0x2 ;  /* 0x0000001384227211 */ /* 0x080fe200078410ff */
[-C--:B------:R-:W-:Y:S01]  /*32f0*/  IMAD R51, R127, R6.reuse, RZ ;  /* 0x000000067f337224 */ /* 0x080fe200078e02ff */
[----:B------:R-:W-:Y:S01]  /*3300*/  SHF.R.S32.HI R9, RZ, 0x1f, R172 ;  /* 0x0000001fff097819 */ /* 0x000fe200000114ac */
[-C--:B------:R-:W-:Y:S01]  /*3310*/  IMAD R53, R125, R6.reuse, RZ ;  /* 0x000000067d357224 */ /* 0x080fe200078e02ff */
[----:B------:R-:W-:Y:S01]  /*3320*/  SHF.R.S32.HI R15, RZ, 0x1f, R130 ;  /* 0x0000001fff0f7819 */ /* 0x000fe20000011482 */
[-C--:B------:R-:W-:Y:S01]  /*3330*/  IMAD R55, R119, R6.reuse, RZ ;  /* 0x0000000677377224 */ /* 0x080fe200078e02ff */
[-C--:B------:R-:W-:Y:S01]  /*3340*/  LEA R32, P1, R130, R19.reuse, 0x2 ;  /* 0x0000001382207211 */ /* 0x080fe200078210ff */
[-C--:B------:R-:W-:Y:S01]  /*3350*/  IMAD R57, R115, R6.reuse, RZ ;  /* 0x0000000673397224 */ /* 0x080fe200078e02ff */
[----:B------:R-:W-:Y:S01]  /*3360*/  SHF.L.U64.HI R146, R146, 0x2, R11 ;  /* 0x0000000292927819 */ /* 0x000fe2000001020b */
[----:B------:R-:W-:Y:S01]  /*3370*/  IMAD R59, R113, R6, RZ ;  /* 0x00000006713b7224 */ /* 0x000fe200078e02ff */
[----:B------:R-:W-:Y:S01]  /*3380*/  LEA.HI.X R132, R132, R8, R13, 0x2, P2 ;  /* 0x0000000884847211 */ /* 0x000fe200010f140d */
[-C--:B------:R-:W-:Y:S01]  /*3390*/  IMAD R61, R107, R6.reuse, RZ ;  /* 0x000000066b3d7224 */ /* 0x080fe200078e02ff */
[----:B------:R-:W-:Y:S01]  /*33a0*/  SHF.L.U64.HI R205, R172, 0x2, R9 ;  /* 0x00000002accd7819 */ /* 0x000fe20000010209 */
[-C--:B------:R-:W-:Y:S01]  /*33b0*/  IMAD R63, R105, R6.reuse, RZ ;  /* 0x00000006693f7224 */ /* 0x080fe200078e02ff */
[----:B------:R-:W-:Y:S01]  /*33c0*/  SHF.R.S32.HI R17, RZ, 0x1f, R128 ;  /* 0x0000001fff117819 */ /* 0x000fe20000011480 */
[-C--:B------:R-:W-:Y:S01]  /*33d0*/  IMAD R65, R97, R6.reuse, RZ ;  /* 0x0000000661417224 */ /* 0x080fe200078e02ff */
[----:B------:R-:W-:Y:S01]  /*33e0*/  SHF.R.S32.HI R11, RZ, 0x1f, R134 ;  /* 0x0000001fff0b7819 */ /* 0x000fe20000011486 */
[-C--:B------:R-:W-:Y:S01]  /*33f0*/  IMAD R93, R67, R6.reuse, RZ ;  /* 0x00000006435d7224 */ /* 0x080fe200078e02ff */
[-C--:B------:R-:W-:Y:S01]  /*3400*/  LEA R22, P0, R128, R19.reuse, 0x2 ;  /* 0x0000001380167211 */ /* 0x080fe200078010ff */
[-C--:B------:R-:W-:Y:S01]  /*3410*/  IMAD R151, R145, R6.reuse, RZ ;  /* 0x0000000691977224 */ /* 0x080fe200078e02ff */
[-C--:B------:R-:W-:Y:S01]  /*3420*/  LEA R36, P3, R134, R19.reuse, 0x2 ;  /* 0x0000001386247211 */ /* 0x080fe200078610ff */
[----:B------:R-:W-:Y:S01]  /*3430*/  IMAD R153, R139, R6, RZ ;  /* 0x000000068b997224 */ /* 0x000fe200078e02ff */
[----:B------:R-:W-:Y:S01]  /*3440*/  LEA.HI.X R130, R130, R8, R15, 0x2, P1 ;  /* 0x0000000882827211 */ /* 0x000fe200008f140f */
[-C--:B------:R-:W-:Y:S01]  /*3450*/  IMAD R155, R137, R6.reuse, RZ ;  /* 0x00000006899b7224 */ /* 0x080fe200078e02ff */
[----:B------:R-:W-:Y:S01]  /*3460*/  SHF.R.S32.HI R13, RZ, 0x1f, R140 ;  /* 0x0000001fff0d7819 */ /* 0x000fe2000001148c */
[----:B------:R-:W-:Y:S01]  /*3470*/  IMAD R157, R131, R6, RZ ;  /* 0x00000006839d7224 */ /* 0x000fe200078e02ff */
[----:B------:R-:W-:Y:S01]  /*3480*/  LEA R44, P2, R140, R19, 0x2 ;  /* 0x000000138c2c7211 */ /* 0x000fe200078410ff */
[----:B------:R-:W-:Y:S01]  /*3490*/  VIADD R4, R4, 0xffffff80 ;  /* 0xffffff8004047836 */ /* 0x000fe20000000000 */
[----:B------:R-:W-:Y:S01]  /*34a0*/  SHF.R.S32.HI R9, RZ, 0x1f, R118 ;  /* 0x0000001fff097819 */ /* 0x000fe20000011476 */
[----:B------:R-:W-:Y:S01]  /*34b0*/  IMAD.SHL.U32 R191, R7, 0x4, RZ ;  /* 0x0000000407bf7824 */ /* 0x000fe200078e00ff */
[----:B------:R-:W-:-:S02]  /*34c0*/  SHF.R.S32.HI R15, RZ, 0x1f, R138 ;  /* 0x0000001fff0f7819 */ /* 0x000fc4000001148a */
[----:B------:R-:W-:Y:S02]  /*34d0*/  CS2R R24, SRZ ;  /* 0x0000000000187805 */ /* 0x000fe4000001ff00 */
[----:B------:R-:W-:Y:S02]  /*34e0*/  LEA R40, P1, R138, R19, 0x2 ;  /* 0x000000138a287211 */ /* 0x000fe400078210ff */
[----:B------:R-:W-:Y:S02]  /*34f0*/  CS2R R26, SRZ ;  /* 0x00000000001a7805 */ /* 0x000fe4000001ff00 */
[-C--:B------:R-:W-:Y:S02]  /*3500*/  LEA.HI.X R128, R128, R8.reuse, R17, 0x2, P0 ;  /* 0x0000000880807211 */ /* 0x080fe400000f1411 */
[----:B------:R-:W-:Y:S02]  /*3510*/  CS2R R28, SRZ ;  /* 0x00000000001c7805 */ /* 0x000fe4000001ff00 */
[----:B------:R-:W-:-:S02]  /*3520*/  LEA.HI.X R134, R134, R8, R11, 0x2, P3 ;  /* 0x0000000886867211 */ /* 0x000fc400018f140b */
[----:B------:R-:W-:Y:S02]  /*3530*/  CS2R R30, SRZ ;  /* 0x00000000001e7805 */ /* 0x000fe4000001ff00 */
[----:B------:R-:W-:Y:S01]  /*3540*/  LEA.HI.X R13, R140, R8, R13, 0x2, P2 ;  /* 0x000000088c0d7211 */ /* 0x000fe200010f140d */
[----:B------:R-:W-:Y:S01]  /*3550*/  UMOV UR12, 0x1 ;  /* 0x00000001000c7882 */ /* 0x000fe20000000000 */
[----:B------:R-:W-:Y:S01]  /*3560*/  SHF.R.S32.HI R10, RZ, 0x1f, R175 ;  /* 0x0000001fff0a7819 */ /* 0x000fe200000114af */
[----:B------:R-:W-:Y:S01]  /*3570*/  UMOV UR13, 0xffffffff ;  /* 0xffffffff000d7882 */ /* 0x000fe20000000000 */
[----:B------:R-:W-:Y:S01]  /*3580*/  SHF.R.S32.HI R12, RZ, 0x1f, R171 ;  /* 0x0000001fff0c7819 */ /* 0x000fe200000114ab */
[----:B------:R-:W-:Y:S01]  /*3590*/  UMOV UR4, URZ ;  /* 0x0000003f00047c82 */ /* 0x000fe20008000000 */
[----:B------:R-:W-:Y:S02]  /*35a0*/  LEA.HI R9, R9, R118, RZ, 0x6 ;  /* 0x0000007609097211 */ /* 0x000fe400078f30ff */
[----:B------:R-:W-:-:S02]  /*35b0*/  SHF.R.S32.HI R17, RZ, 0x1f, R136 ;  /* 0x0000001fff117819 */ /* 0x000fc40000011488 */
[----:B------:R-:W-:Y:S02]  /*35c0*/  SHF.R.S32.HI R11, RZ, 0x1f, R142 ;  /* 0x0000001fff0b7819 */ /* 0x000fe4000001148e */
[-C--:B------:R-:W-:Y:S02]  /*35d0*/  LEA R38, P0, R136, R19.reuse, 0x2 ;  /* 0x0000001388267211 */ /* 0x080fe400078010ff */
[----:B------:R-:W-:Y:S02]  /*35e0*/  LEA R42, P3, R142, R19, 0x2 ;  /* 0x000000138e2a7211 */ /* 0x000fe400078610ff */
[----:B------:R-:W-:Y:S02]  /*35f0*/  LEA.HI.X R15, R138, R8, R15, 0x2, P1 ;  /* 0x000000088a0f7211 */ /* 0x000fe400008f140f */
[----:B------:R-:W-:Y:S02]  /*3600*/  IADD3 R22, P2, R22, UR10, RZ ;  /* 0x0000000a16167c10 */ /* 0x000fe4000ff5e0ff */
[----:B------:R-:W-:-:S02]  /*3610*/  IADD3 R32, P6, R32, UR10, RZ ;  /* 0x0000000a20207c10 */ /* 0x000fc4000ffde0ff */
[----:B------:R-:W-:Y:S02]  /*3620*/  IADD3 R34, P5, R34, UR10, RZ ;  /* 0x0000000a22227c10 */ /* 0x000fe4000ffbe0ff */
[----:B------:R-:W-:Y:S02]  /*3630*/  LEA R52, P1, R149, R120, 0x3 ;  /* 0x0000007895347211 */ /* 0x000fe400078218ff */
[----:B------:R-:W-:Y:S02]  /*3640*/  SHF.R.S32.HI R20, RZ, 0x1f, R149 ;  /* 0x0000001fff147819 */ /* 0x000fe40000011495 */
[----:B------:R-:W-:Y:S02]  /*3650*/  SHF.L.U64.HI R175, R175, 0x2, R10 ;  /* 0x00000002afaf7819 */ /* 0x000fe4000001020a */
[----:B------:R-:W-:Y:S02]  /*3660*/  SHF.L.U64.HI R171, R171, 0x2, R12 ;  /* 0x00000002abab7819 */ /* 0x000fe4000001020c */
[----:B------:R-:W-:-:S02]  /*3670*/  LEA.HI.X R17, R136, R8, R17, 0x2, P0 ;  /* 0x0000000888117211 */ /* 0x000fc400000f1411 */
[----:B------:R-:W-:Y:S02]  /*3680*/  LEA.HI.X R11, R142, R8, R11, 0x2, P3 ;  /* 0x000000088e0b7211 */ /* 0x000fe400018f140b */
[----:B------:R-:W-:Y:S02]  /*3690*/  IADD3.X R161, R128, UR11, RZ, P2, !PT ;  /* 0x0000000b80a17c10 */ /* 0x000fe400097fe4ff */
[----:B------:R-:W-:Y:S02]  /*36a0*/  IADD3.X R165, R130, UR11, RZ, P6, !PT ;  /* 0x0000000b82a57c10 */ /* 0x000fe4000b7fe4ff */
[----:B------:R-:W-:Y:S02]  /*36b0*/  IADD3.X R159, R132, UR11, RZ, P5, !PT ;  /* 0x0000000b849f7c10 */ /* 0x000fe4000affe4ff */
[----:B------:R-:W-:Y:S02]  /*36c0*/  SHF.R.S32.HI R48, RZ, 0x6, R9 ;  /* 0x00000006ff307819 */ /* 0x000fe40000011409 */
[----:B------:R-:W-:-:S02]  /*36d0*/  SHF.R.S32.HI R33, RZ, 0x1f, R174 ;  /* 0x0000001fff217819 */ /* 0x000fc400000114ae */
[----:B------:R-:W-:Y:S01]  /*36e0*/  SHF.R.S32.HI R35, RZ, 0x1f, R148 ;  /* 0x0000001fff237819 */ /* 0x000fe20000011494 */
[----:B------:R-:W-:Y:S01]  /*36f0*/  VIADD R50, R48, 0xfffffffe ;  /* 0xfffffffe30327836 */ /* 0x000fe20000000000 */
[----:B------:R-:W-:Y:S02]  /*3700*/  SHF.R.S32.HI R37, RZ, 0x1f, R170 ;  /* 0x0000001fff257819 */ /* 0x000fe400000114aa */
[----:B------:R-:W-:Y:S02]  /*3710*/  SHF.R.S32.HI R39, RZ, 0x1f, R144 ;  /* 0x0000001fff277819 */ /* 0x000fe40000011490 */
[----:B------:R-:W-:Y:S02]  /*3720*/  IADD3 R52, P0, R52, UR8, RZ ;  /* 0x0000000834347c10 */ /* 0x000fe4000ff1e0ff */
[----:B------:R-:W-:Y:S02]  /*3730*/  IADD3 R36, P4, R36, UR10, RZ ;  /* 0x0000000a24247c10 */ /* 0x000fe4000ff9e0ff */
[----:B------:R-:W-:-:S02]  /*3740*/  IADD3 R38, P3, R38, UR10, RZ ;  /* 0x0000000a26267c10 */ /* 0x000fc4000ff7e0ff */
[----:B------:R-:W-:Y:S02]  /*3750*/  IADD3 R40, P2, R40, UR10, RZ ;  /* 0x0000000a28287c10 */ /* 0x000fe4000ff5e0ff */
[----:B------:R-:W-:Y:S02]  /*3760*/  IADD3 R44, P6, R44, UR10, RZ ;  /* 0x0000000a2c2c7c10 */ /* 0x000fe4000ffde0ff */
[----:B------:R-:W-:Y:S02]  /*3770*/  IADD3 R42, P5, R42, UR10, RZ ;  /* 0x0000000a2a2a7c10 */ /* 0x000fe4000ffbe0ff */
[----:B------:R-:W-:Y:S02]  /*3780*/  LEA.HI.X R205, R149, R205, R20, 0x3, P1 ;  /* 0x000000cd95cd7211 */ /* 0x000fe400008f1c14 */
[----:B------:R-:W-:Y:S02]  /*3790*/  SHF.R.S32.HI R18, RZ, 0x1f, R73 ;  /* 0x0000001fff127819 */ /* 0x000fe40000011449 */
[----:B------:R-:W-:-:S02]  /*37a0*/  SHF.R.S32.HI R16, RZ, 0x1f, R75 ;  /* 0x0000001fff107819 */ /* 0x000fc4000001144b */
[----:B------:R-:W-:Y:S02]  /*37b0*/  SHF.R.S32.HI R14, RZ, 0x1f, R77 ;  /* 0x0000001fff0e7819 */ /* 0x000fe4000001144d */
[----:B------:R-:W-:Y:S02]  /*37c0*/  SHF.R.S32.HI R12, RZ, 0x1f, R79 ;  /* 0x0000001fff0c7819 */ /* 0x000fe4000001144f */
[----:B------:R-:W-:Y:S02]  /*37d0*/  SHF.R.S32.HI R10, RZ, 0x1f, R83 ;  /* 0x0000001fff0a7819 */ /* 0x000fe40000011453 */
[----:B------:R-:W-:Y:S02]  /*37e0*/  SHF.R.S32.HI R8, RZ, 0x1f, R85 ;  /* 0x0000001fff087819 */ /* 0x000fe40000011455 */
[----:B------:R-:W-:Y:S02]  /*37f0*/  SHF.R.S32.HI R6, RZ, 0x1f, R87 ;  /* 0x0000001fff067819 */ /* 0x000fe40000011457 */
[----:B------:R-:W-:-:S02]  /*3800*/  SHF.L.U64.HI R33, R174, 0x2, R33 ;  /* 0x00000002ae217819 */ /* 0x000fc40000010221 */
[----:B------:R-:W-:Y:S02]  /*3810*/  SHF.L.U64.HI R35, R148, 0x2, R35 ;  /* 0x0000000294237819 */ /* 0x000fe40000010223 */
[----:B------:R-:W-:Y:S02]  /*3820*/  SHF.L.U64.HI R37, R170, 0x2, R37 ;  /* 0x00000002aa257819 */ /* 0x000fe40000010225 */
[----:B------:R-:W-:Y:S02]  /*3830*/  SHF.L.U64.HI R39, R144, 0x2, R39 ;  /* 0x0000000290277819 */ /* 0x000fe40000010227 */
[----:B------:R-:W-:Y:S02]  /*3840*/  IADD3.X R163, R134, UR11, RZ, P4, !PT ;  /* 0x0000000b86a37c10 */ /* 0x000fe4000a7fe4ff */
[----:B------:R-:W-:Y:S02]  /*3850*/  IADD3.X R167, R17, UR11, RZ, P3, !PT ;  /* 0x0000000b11a77c10 */ /* 0x000fe40009ffe4ff */
[----:B------:R-:W-:-:S02]  /*3860*/  IADD3.X R169, R15, UR11, RZ, P2, !PT ;  /* 0x0000000b0fa97c10 */ /* 0x000fc400097fe4ff */
[----:B------:R-:W-:Y:S02]  /*3870*/  IADD3.X R177, R13, UR11, RZ, P6, !PT ;  /* 0x0000000b0db17c10 */ /* 0x000fe4000b7fe4ff */
[----:B------:R-:W-:Y:S02]  /*3880*/  IADD3.X R179, R11, UR11, RZ, P5, !PT ;  /* 0x0000000b0bb37c10 */ /* 0x000fe4000affe4ff */
[----:B------:R-:W-:Y:S02]  /*3890*/  IADD3.X R205, R205, UR9, RZ, P0, !PT ;  /* 0x00000009cdcd7c10 */ /* 0x000fe400087fe4ff */
[----:B------:R-:W-:Y:S02]  /*38a0*/  SHF.L.U64.HI R46, R7, 0x2, R46 ;  /* 0x00000002072e7819 */ /* 0x000fe4000001022e */
[----:B------:R-:W-:Y:S02]  /*38b0*/  SHF.L.U64.HI R189, R149, 0x2, R20 ;  /* 0x0000000295bd7819 */ /* 0x000fe40000010214 */
[----:B------:R-:W-:-:S02]  /*38c0*/  SHF.L.U64.HI R187, R73, 0x2, R18 ;  /* 0x0000000249bb7819 */ /* 0x000fc40000010212 */
[----:B------:R-:W-:Y:S02]  /*38d0*/  SHF.L.U64.HI R185, R75, 0x2, R16 ;  /* 0x000000024bb97819 */ /* 0x000fe40000010210 */
[----:B------:R-:W-:Y:S02]  /*38e0*/  SHF.L.U64.HI R183, R77, 0x2, R14 ;  /* 0x000000024db77819 */ /* 0x000fe4000001020e */
[----:B------:R-:W-:Y:S02]  /*38f0*/  SHF.L.U64.HI R181, R79, 0x2, R12 ;  /* 0x000000024fb57819 */ /* 0x000fe4000001020c */
[----:B------:R-:W-:Y:S02]  /*3900*/  SHF.L.U64.HI R193, R83, 0x2, R10 ;  /* 0x0000000253c17819 */ /* 0x000fe4000001020a */
[----:B------:R-:W-:Y:S02]  /*3910*/  SHF.L.U64.HI R195, R85, 0x2, R8 ;  /* 0x0000000255c37819 */ /* 0x000fe40000010208 */
[----:B------:R-:W-:-:S07]  /*3920*/  SHF.L.U64.HI R197, R87, 0x2, R6 ;  /* 0x0000000257c57819 */ /* 0x000fce0000010206 */
.L_x_1:
[----:B------:R-:W-:Y:S01]  /*3930*/  UIADD3 UR13, UR13, 0x1, URZ ;  /* 0x000000010d0d7890 */ /* 0x000fe2000fffe03f */
[----:B------:R-:W-:-:S04]  /*3940*/  DEPBAR.LE SB0, 0x2 ;  /* 0x000080800000791a */ /* 0x000fc80000000000 */
[----:B------:R-:W-:Y:S01]  /*3950*/  BAR.SYNC.DEFER_BLOCKING 0x0 ;  /* 0x0000000000007b1d */ /* 0x000fe20000010000 */
[----:B------:R-:W-:Y:S01]  /*3960*/  UISETP.GT.AND UP0, UPT, UR13, 0x2, UPT ;  /* 0x000000020d00788c */ /* 0x000fe2000bf04270 */
[-C--:B------:R-:W-:Y:S01]  /*3970*/  ISETP.GE.AND P1, PT, R91, R4.reuse, PT ;  /* 0x000000045b00720c */ /* 0x080fe20003f26270 */
[----:B------:R-:W-:Y:S01]  /*3980*/  UIADD3 UR12, UR12, 0x1, URZ ;  /* 0x000000010c0c7890 */ /* 0x000fe2000fffe03f */
[----:B------:R-:W-:Y:S01]  /*3990*/  ISETP.LE.AND P0, PT, R50, UR4, PT ;  /* 0x0000000432007c0c */ /* 0x000fe2000bf03270 */
[----:B------:R-:W-:Y:S01]  /*39a0*/  USEL UR13, UR13, URZ, !UP0 ;  /* 0x0000003f0d0d7287 */ /* 0x000fe2000c000000 */
[----:B------:R-:W-:Y:S01]  /*39b0*/  SEL R6, RZ, 0x4, P1 ;  /* 0x00000004ff067807 */ /* 0x000fe20000800000 */
[----:B------:R-:W-:Y:S01]  /*39c0*/  UMOV UR9, 0x40000040 ;  /* 0x4000004000097882 */ /* 0x000fe20000000000 */
[----:B------:R-:W-:Y:S01]  /*39d0*/  UMOV UR11, 0x40000040 ;  /* 0x40000040000b7882 */ /* 0x000fe20000000000 */
[----:B------:R-:W-:Y:S01]  /*39e0*/  ULEA UR6, UR13, UR7, 0xc ;  /* 0x000000070d067291 */ /* 0x000fe2000f8e603f */
[-C--:B------:R-:W-:Y:S01]  /*39f0*/  ISETP.GE.AND P2, PT, R67, R4.reuse, PT ;  /* 0x000000044300720c */ /* 0x080fe20003f46270 */
[----:B------:R-:W-:Y:S01]  /*3a00*/  ULEA UR5, UR13, UR7, 0xe ;  /* 0x000000070d057291 */ /* 0x000fe2000f8e703f */
[-C--:B------:R-:W-:Y:S01]  /*3a10*/  ISETP.GE.AND P1, PT, R69, R4.reuse, PT ;  /* 0x000000044500720c */ /* 0x080fe20003f26270 */
[----:B------:R-:W-:Y:S01]  /*3a20*/  UIADD3 UR6, UR6, 0xc000, URZ ;  /* 0x0000c00006067890 */ /* 0x000fe2000fffe03f */
[----:B------:R-:W-:Y:S01]  /*3a30*/  SEL R6, R6, RZ, !P0 ;  /* 0x000000ff06067207 */ /* 0x000fe20004000000 */
[----:B------:R-:W-:Y:S01]  /*3a40*/  USHF.R.U32.HI UR5, URZ, 0x4, UR5 ;  /* 0x000000043f057899 */ /* 0x000fe20008011605 */
[----:B------:R-:W-:Y:S01]  /*3a50*/  SEL R8, RZ, 0x4, P2 ;  /* 0x00000004ff087807 */ /* 0x000fe20001000000 */
[----:B------:R-:W-:Y:S01]  /*3a60*/  USHF.R.U32.HI UR6, URZ, 0x4, UR6 ;  /* 0x000000043f067899 */ /* 0x000fe20008011606 */
[----:B------:R-:W-:Y:S01]  /*3a70*/  SEL R7, RZ, 0x4, P1 ;  /* 0x00000004ff077807 */ /* 0x000fe20000800000 */
[----:B------:R-:W-:Y:S01]  /*3a80*/  USGXT.U32 UR8, UR5, 0xe ;  /* 0x0000000e0508789a */ /* 0x000fe20008000000 */
[----:B------:R-:W-:Y:S01]  /*3a90*/  ISETP.NE.U32.AND P1, PT, R6, RZ, PT ;  /* 0x000000ff0600720c */ /* 0x000fe20003f25070 */
[----:B------:R-:W-:Y:S01]  /*3aa0*/  USGXT.U32 UR10, UR6, 0xe ;  /* 0x0000000e060a789a */ /* 0x000fe20008000000 */
[----:B------:R-:W-:Y:S01]  /*3ab0*/  ISETP.GE.AND P4, PT, R97, R4, PT ;  /* 0x000000046100720c */ /* 0x000fe20003f86270 */
[----:B------:R-:W-:Y:S01]  /*3ac0*/  UMOV UR5, URZ ;  /* 0x0000003f00057c82 */ /* 0x000fe20008000000 */
[----:B------:R-:W-:Y:S01]  /*3ad0*/  WARPGROUP.ARRIVE ;  /* 0x00000000000079c5 */ /* 0x000fe20000000000 */
[----:B------:R-:W-:Y:S01]  /*3ae0*/  UMOV UR6, URZ ;  /* 0x0000003f00067c82 */ /* 0x000fe20008000000 */
[----:B------:R-:W-:Y:S01]  /*3af0*/  SEL R8, R8, RZ, !P0 ;  /* 0x000000ff08087207 */ /* 0x000fe20004000000 */
[----:B------:R-:W-:Y:S01]  /*3b00*/  IMAD.MOV.U32 R6, RZ, RZ, R52 ;  /* 0x000000ffff067224 */ /* 0x000fe200078e0034 */
[----:B------:R-:W-:Y:S01]  /*3b10*/  SEL R7, R7, RZ, !P0 ;  /* 0x000000ff07077207 */ /* 0x000fe20004000000 */
[----:B------:R-:W-:Y:S01]  /*3b20*/  UIADD3 UR4, UR4, 0x1, URZ ;  /* 0x0000000104047890 */ /* 0x000fe2000fffe03f */
[----:B------:R-:W-:Y:S01]  /*3b30*/  HGMMA.64x16x8.F32.TF32 R24, gdesc[UR8], R24 ;  /* 0x04200000081879f0 */ /* 0x000fe20008702818 */
[----:B------:R-:W-:Y:S01]  /*3b40*/  UIADD3 UR8, UP0, UR8, 0x2, URZ ;  /* 0x0000000208087890 */ /* 0x000fe2000ff1e03f */
[----:B------:R-:W-:Y:S01]  /*3b50*/  SEL R9, RZ, 0x4, P4 ;  /* 0x00000004ff097807 */ /* 0x000fe20002000000 */
[----:B------:R-:W-:Y:S01]  /*3b60*/  UIADD3 UR10, UP1, UR10, 0x2, URZ ;  /* 0x000000020a0a7890 */ /* 0x000fe2000ff3e03f */
[----:B------:R-:W-:Y:S01]  /*3b70*/  ISETP.NE.U32.AND P3, PT, R8, RZ, PT ;  /* 0x000000ff0800720c */ /* 0x000fe20003f65070 */
[----:B------:R-:W-:Y:S01]  /*3b80*/  UIADD3.X UR9, UR5, 0x40000040, URZ, UP0, !UPT ;  /* 0x4000004005097890 */ /* 0x000fe200087fe43f */
[----:B------:R-:W-:Y:S01]  /*3b90*/  ISETP.NE.U32.AND P2, PT, R7, RZ, PT ;  /* 0x000000ff0700720c */ /* 0x000fe20003f45070 */
[----:B------:R-:W-:Y:S01]  /*3ba0*/  UIADD3.X UR11, UR6, 0x40000040, URZ, UP1, !UPT ;  /* 0x40000040060b7890 */ /* 0x000fe20008ffe43f */
[----:B------:R-:W-:Y:S01]  /*3bb0*/  LEA R8, P4, R87, R6, 0x2 ;  /* 0x0000000657087211 */ /* 0x000fe200078810ff */
[----:B------:R-:W-:Y:S01]  /*3bc0*/  UIADD3.64 UR16, UR8, 0x2, URZ ;  /* 0x0000000208107897 */ /* 0x000fe2000fffe03f */
[----:B------:R-:W-:Y:S01]  /*3bd0*/  IMAD.MOV.U32 R7, RZ, RZ, R205 ;  /* 0x000000ffff077224 */ /* 0x000fe200078e00cd */
[----:B------:R-:W-:Y:S01]  /*3be0*/  UIADD3.64 UR18, UR10, 0x2, URZ ;  /* 0x000000020a127897 */ /* 0x000fe2000fffe03f */
[----:B------:R-:W-:Y:S01]  /*3bf0*/  SEL R10, R9, RZ, !P0 ;  /* 0x000000ff090a7207 */ /* 0x000fe20004000000 */
[----:B------:R-:W-:Y:S01]  /*3c00*/  UISETP.GT.AND UP0, UPT, UR12, 0x2, UPT ;  /* 0x000000020c00788c */ /* 0x000fe2000bf04270 */
[----:B------:R-:W-:Y:S01]  /*3c10*/  ISETP.GE.AND P5, PT, R99, R4, PT ;  /* 0x000000046300720c */ /* 0x000fe20003fa6270 */
[----:B------:R-:W-:Y:S01]  /*3c20*/  IMAD.X R9, R7, 0x1, R197, P4 ;  /* 0x0000000107097824 */ /* 0x000fe200020e06c5 */
[----:B------:R-:W-:Y:S01]  /*3c30*/  ISETP.NE.U32.AND P4, PT, R10, RZ, PT ;  /* 0x000000ff0a00720c */ /* 0x000fe20003f85070 */
[----:B------:R-:W-:Y:S01]  /*3c40*/  USEL UR12, UR12, URZ, !UP0 ;  /* 0x0000003f0c0c7287 */ /* 0x000fe2000c000000 */
[----:B------:R-:W-:-:S02]  /*3c50*/  SEL R10, RZ, 0x4, P5 ;  /* 0x00000004ff0a7807 */ /* 0x000fc40002800000 */
[-C--:B------:R-:W-:Y:S01]  /*3c60*/  ISETP.GE.AND P6, PT, R103, R4.reuse, PT ;  /* 0x000000046700720c */ /* 0x080fe20003fc6270 */
[----:B------:R-:W-:Y:S01]  /*3c70*/  ULEA UR5, UR12, UR7, 0xe ;  /* 0x000000070c057291 */ /* 0x000fe2000f8e703f */
[----:B------:R-:W-:Y:S02]  /*3c80*/  SEL R10, R10, RZ, !P0 ;  /* 0x000000ff0a0a7207 */ /* 0x000fe40004000000 */
[----:B------:R-:W-:Y:S02]  /*3c90*/  SEL R11, RZ, 0x4, P6 ;  /* 0x00000004ff0b7807 */ /* 0x000fe40003000000 */
[----:B------:R-:W-:Y:S01]  /*3ca0*/  ISETP.GE.AND P5, PT, R105, R4, PT ;  /* 0x000000046900720c */ /* 0x000fe20003fa6270 */
[----:B------:R-:W-:Y:S01]  /*3cb0*/  VIADD R17, R66, UR5 ;  /* 0x0000000542117c36 */ /* 0x000fe20008000000 */
[----:B------:R-:W-:Y:S01]  /*3cc0*/  LEA R12, P6, R85, R6, 0x2 ;  /* 0x00000006550c7211 */ /* 0x000fe200078c10ff */
[----:B------:R-:W-:Y:S01]  /*3cd0*/  VIADD R19, R104, UR5 ;  /* 0x0000000568137c36 */ /* 0x000fe20008000000 */
[----:B------:R-:W-:Y:S01]  /*3ce0*/  SEL R11, R11, RZ, !P0 ;  /* 0x000000ff0b0b7207 */ /* 0x000fe20004000000 */
[----:B------:R-:W-:-:S02]  /*3cf0*/  VIADD R21, R106, UR5 ;  /* 0x000000056a157c36 */ /* 0x000fc40008000000 */
[----:B------:R-:W-:Y:S01]  /*3d00*/  IMAD.X R13, R7, 0x1, R195, P6 ;  /* 0x00000001070d7824 */ /* 0x000fe200030e06c3 */
[----:B------:R-:W-:Y:S01]  /*3d10*/  ISETP.GE.AND P6, PT, R107, R4, PT ;  /* 0x000000046b00720c */ /* 0x000fe20003fc6270 */
[----:B------:R-:W-:Y:S02]  /*3d20*/  VIADD R199, R114, UR5 ;  /* 0x0000000572c77c36 */ /* 0x000fe40008000000 */
[----:B------:R-:W-:Y:S01]  /*3d30*/  VIADD R201, R116, UR5 ;  /* 0x0000000574c97c36 */ /* 0x000fe20008000000 */
[----:B------:R-:W-:-:S04]  /*3d40*/  SEL R15, RZ, 0x4, P6 ;  /* 0x00000004ff0f7807 */ /* 0x000fc80003000000 */
[----:B------:R-:W-:Y:S01]  /*3d50*/  SEL R16, R15, RZ, !P0 ;  /* 0x000000ff0f107207 */ /* 0x000fe20004000000 */
[----:B------:R-:W-:Y:S04]  /*3d60*/  HGMMA.64x16x8.F32.TF32 R24, gdesc[UR8], R24 ;  /* 0x04200000081879f0 */ /* 0x000fe80008702818 */
[----:B------:R-:W-:Y:S01]  /*3d70*/  HGMMA.64x16x8.F32.TF32 R24, gdesc[UR16], R24 ;  /* 0x04200000101879f0 */ /* 0x000fe20008702818 */
[----:B------:R-:W-:Y:S02]  /*3d80*/  UIADD3.64 UR16, UR8, 0x4, URZ ;  /* 0x0000000408107897 */ /* 0x000fe4000fffe03f */
[----:B------:R-:W-:-:S09]  /*3d90*/  UIADD3.64 UR18, UR10, 0x4, URZ ;  /* 0x000000040a127897 */ /* 0x000fd2000fffe03f */
        /* <DEDUP_REMOVED lines=8> */
[----:B------:R-:W-:Y:S02]  /*3e20*/  UIADD3.64 UR18, UR10, 0x82, URZ ;  /* 0x000000820a127897 */ /* 0x000fe4000fffe03f */
[----:B------:R-:W-:Y:S02]  /*3e30*/  UIADD3.64 UR8, UR8, 0x204, URZ ;  /* 0x0000020408087897 */ /* 0x000fe4000fffe03f */
[----:B------:R-:W-:-:S05]  /*3e40*/  UIADD3.64 UR10, UR10, 0x84, URZ ;  /* 0x000000840a0a7897 */ /* 0x000fca000fffe03f */
[----:B------:R-:W-:Y:S04]  /*3e50*/  HGMMA.64x16x8.F32.TF32 R24, gdesc[UR16], R24 ;  /* 0x04200000101879f0 */ /* 0x000fe80008702818 */
[----:B------:R-:W-:Y:S03]  /*3e60*/  HGMMA.64x16x8.F32.TF32 R24, gdesc[UR8], R24, gsb0 ;  /* 0x04200000081879f0 */ /* 0x000fe60008002818 */
[----:B------:R-:W-:Y:S02]  /*3e70*/  WARPGROUP.DEPBAR.LE gsb0, 0x1 ;  /* 0x00008000000079c5 */ /* 0x000fe40000010100 */
[----:B------:R-:W-:Y:S06]  /*3e80*/  BAR.SYNC.DEFER_BLOCKING 0x0 ;  /* 0x0000000000007b1d */ /* 0x000fec0000010000 */
[----:B------:R-:W-:Y:S01]  /*3e90*/  @!PT LDS RZ, [RZ] ;  /* 0x00000000fffff984 */ /* 0x000fe20000000800 */
[----:B------:R-:W-:Y:S01]  /*3ea0*/  @!PT LDS RZ, [RZ] ;  /* 0x00000000fffff984 */ /* 0x000fe20000000800 */
[----:B------:R-:W-:Y:S01]  /*3eb0*/  @!PT LDS RZ, [RZ] ;  /* 0x00000000fffff984 */ /* 0x000fe20000000800 */
[----:B------:R1:W-:Y:S01]  /*3ec0*/  LDGSTS.E [R17], desc[UR14][R8.64], P1 ;  /* 0x0000000008117fae */ /* 0x0003e2000892184e */
[----:B------:R-:W-:-:S02]  /*3ed0*/  ISETP.NE.U32.AND P1, PT, R10, RZ, PT ;  /* 0x000000ff0a00720c */ /* 0x000fc40003f25070 */
[----:B------:R-:W-:Y:S01]  /*3ee0*/  SEL R10, RZ, 0x4, P5 ;  /* 0x00000004ff0a7807 */ /* 0x000fe20002800000 */
[----:B------:R2:W-:Y:S01]  /*3ef0*/  LDGSTS.E [R17+0x8], desc[UR14][R12.64], P2 ;  /* 0x000080000c117fae */ /* 0x0005e2000912184e */
[----:B------:R-:W-:Y:S02]  /*3f00*/  ISETP.NE.U32.AND P5, PT, R11, RZ, PT ;  /* 0x000000ff0b00720c */ /* 0x000fe40003fa5070 */
[----:B------:R-:W-:Y:S01]  /*3f10*/  SEL R14, R10, RZ, !P0 ;  /* 0x000000ff0a0e7207 */ /* 0x000fe20004000000 */
[----:B------:R-:W-:-:S03]  /*3f20*/  IMAD.WIDE R10, R65, 0x4, R6 ;  /* 0x00000004410a7825 */ /* 0x000fc600078e0206 */
[----:B------:R-:W-:Y:S01]  /*3f30*/  ISETP.NE.U32.AND P2, PT, R14, RZ, PT ;  /* 0x000000ff0e00720c */ /* 0x000fe20003f45070 */
[----:B-1----:R-:W-:Y:S01]  /*3f40*/  IMAD.WIDE R8, R93, 0x4, R6 ;  /* 0x000000045d087825 */ /* 0x002fe200078e0206 */
[----:B------:R-:W-:-:S04]  /*3f50*/  LEA R14, P6, R83, R6, 0x2 ;  /* 0x00000006530e7211 */ /* 0x000fc800078c10ff */
[----:B------:R1:W-:Y:S01]  /*3f60*/  LDGSTS.E [R17+0x2000], desc[UR14][R8.64], P3 ;  /* 0x0200000008117fae */ /* 0x0003e2000992184e */
[-C--:B------:R-:W-:Y:S01]  /*3f70*/  ISETP.GE.AND P3, PT, R109, R4.reuse, PT ;  /* 0x000000046d00720c */ /* 0x080fe20003f66270 */
[----:B------:R-:W-:Y:S01]  /*3f80*/  IMAD.X R15, R7, 0x1, R193, P6 ;  /* 0x00000001070f7824 */ /* 0x000fe200030e06c1 */
[-C--:B------:R-:W-:Y:S01]  /*3f90*/  ISETP.GE.AND P6, PT, R111, R4.reuse, PT ;  /* 0x000000046f00720c */ /* 0x080fe20003fc6270 */
[----:B------:R3:W-:Y:S01]  /*3fa0*/  LDGSTS.E [R17+0x2008], desc[UR14][R10.64], P4 ;  /* 0x020080000a117fae */ /* 0x0007e2000a12184e */
[----:B--2---:R-:W-:Y:S02]  /*3fb0*/  SEL R12, RZ, 0x4, P3 ;  /* 0x00000004ff0c7807 */ /* 0x004fe40001800000 */
[----:B------:R-:W-:Y:S01]  /*3fc0*/  ISETP.NE.U32.AND P4, PT, R16, RZ, PT ;  /* 0x000000ff1000720c */ /* 0x000fe20003f85070 */
[----:B------:R2:W-:Y:S01]  /*3fd0*/  LDGSTS.E [R19], desc[UR14][R14.64], P1 ;  /* 0x000000000e137fae */ /* 0x0005e2000892184e */
[----:B------:R-:W-:Y:S02]  /*3fe0*/  ISETP.GE.AND P1, PT, R113, R4, PT ;  /* 0x000000047100720c */ /* 0x000fe40003f26270 */
[----:B-1----:R-:W-:-:S02]  /*3ff0*/  SEL R9, RZ, 0x4, P6 ;  /* 0x00000004ff097807 */ /* 0x002fc40003000000 */
[----:B------:R-:W-:Y:S02]  /*4000*/  SEL R8, R12, RZ, !P0 ;  /* 0x000000ff0c087207 */ /* 0x000fe40004000000 */
[----:B------:R-:W-:Y:S02]  /*4010*/  LEA R12, P6, R79, R6, 0x2 ;  /* 0x000000064f0c7211 */ /* 0x000fe400078c10ff */
[----:B------:R-:W-:Y:S02]  /*4020*/  SEL R9, R9, RZ, !P0 ;  /* 0x000000ff09097207 */ /* 0x000fe40004000000 */
[----:B---3--:R-:W-:Y:S01]  /*4030*/  SEL R10, RZ, 0x4, P1 ;  /* 0x00000004ff0a7807 */ /* 0x008fe20000800000 */
[----:B------:R-:W-:Y:S01]  /*4040*/  IMAD.X R13, R7, 0x1, R181, P6 ;  /* 0x00000001070d7824 */ /* 0x000fe200030e06b5 */
[----:B------:R-:W-:Y:S02]  /*4050*/  ISETP.NE.U32.AND P3, PT, R8, RZ, PT ;  /* 0x000000ff0800720c */ /* 0x000fe40003f65070 */
[----:B------:R-:W-:Y:S01]  /*4060*/  ISETP.NE.U32.AND P1, PT, R9, RZ, PT ;  /* 0x000000ff0900720c */ /* 0x000fe20003f25070 */
[--C-:B------:R-:W-:Y:S01]  /*4070*/  IMAD.WIDE R8, R63, 0x4, R6.reuse ;  /* 0x000000043f087825 */ /* 0x100fe200078e0206 */
[----:B--2---:R-:W-:Y:S01]  /*4080*/  SEL R14, R10, RZ, !P0 ;  /* 0x000000ff0a0e7207 */ /* 0x004fe20004000000 */
[----:B------:R-:W-:Y:S01]  /*4090*/  LDGSTS.E [R19+0x8], desc[UR14][R12.64], P5 ;  /* 0x000080000c137fae */ /* 0x000fe2000a92184e */
[----:B------:R-:W-:Y:S01]  /*40a0*/  ISETP.GE.AND P6, PT, R115, R4, PT ;  /* 0x000000047300720c */ /* 0x000fe20003fc6270 */
[----:B------:R-:W-:Y:S01]  /*40b0*/  IMAD.WIDE R10, R61, 0x4, R6 ;  /* 0x000000043d0a7825 */ /* 0x000fe200078e0206 */
[----:B------:R-:W-:Y:S01]  /*40c0*/  ISETP.NE.U32.AND P5, PT, R14, RZ, PT ;  /* 0x000000ff0e00720c */ /* 0x000fe20003fa5070 */
[----:B------:R1:W-:Y:S01]  /*40d0*/  LDGSTS.E [R19+0x2000], desc[UR14][R8.64], P2 ;  /* 0x0200000008137fae */ /* 0x0003e2000912184e */
[----:B------:R-:W-:-:S02]  /*40e0*/  SEL R15, RZ, 0x4, P6 ;  /* 0x00000004ff0f7807 */ /* 0x000fc40003000000 */
[----:B------:R-:W-:Y:S01]  /*40f0*/  LEA R14, P2, R77, R6, 0x2 ;  /* 0x000000064d0e7211 */ /* 0x000fe200078410ff */
[----:B------:R2:W-:Y:S01]  /*4100*/  LDGSTS.E [R19+0x2008], desc[UR14][R10.64], P4 ;  /* 0x020080000a137fae */ /* 0x0005e2000a12184e */
[----:B------:R-:W-:Y:S02]  /*4110*/  SEL R16, R15, RZ, !P0 ;  /* 0x000000ff0f107207 */ /* 0x000fe40004000000 */
[-C--:B------:R-:W-:Y:S01]  /*4120*/  ISETP.GE.AND P6, PT, R81, R4.reuse, PT ;  /* 0x000000045100720c */ /* 0x080fe20003fc6270 */
[----:B------:R-:W-:Y:S01]  /*4130*/  IMAD.X R15, R7, 0x1, R183, P2 ;  /* 0x00000001070f7824 */ /* 0x000fe200010e06b7 */
[----:B------:R-:W-:Y:S02]  /*4140*/  ISETP.GE.AND P4, PT, R117, R4, PT ;  /* 0x000000047500720c */ /* 0x000fe40003f86270 */
[----:B------:R-:W-:Y:S02]  /*4150*/  ISETP.NE.U32.AND P2, PT, R16, RZ, PT ;  /* 0x000000ff1000720c */ /* 0x000fe40003f45070 */
[----:B------:R-:W-:Y:S01]  /*4160*/  LDGSTS.E [R21], desc[UR14][R14.64], P3 ;  /* 0x000000000e157fae */ /* 0x000fe2000992184e */
[----:B-1----:R-:W-:-:S02]  /*4170*/  SEL R8, RZ, 0x4, P6 ;  /* 0x00000004ff087807 */ /* 0x002fc40003000000 */
[----:B------:R-:W-:Y:S01]  /*4180*/  ISETP.GE.AND P3, PT, R119, R4, PT ;  /* 0x000000047700720c */ /* 0x000fe20003f66270 */
[----:B--2---:R-:W-:Y:S01]  /*4190*/  VIADD R19, R108, UR5 ;  /* 0x000000056c137c36 */ /* 0x004fe20008000000 */
[----:B------:R-:W-:Y:S02]  /*41a0*/  LEA R16, P6, R75, R6, 0x2 ;  /* 0x000000064b107211 */ /* 0x000fe400078c10ff */
[----:B------:R-:W-:Y:S02]  /*41b0*/  SEL R12, RZ, 0x4, P4 ;  /* 0x00000004ff0c7807 */ /* 0x000fe40002000000 */
[----:B------:R-:W-:Y:S01]  /*41c0*/  SEL R8, R8, RZ, !P0 ;  /* 0x000000ff08087207 */ /* 0x000fe20004000000 */
[----:B------:R-:W-:Y:S01]  /*41d0*/  IMAD.X R17, R7, 0x1, R185, P6 ;  /* 0x0000000107117824 */ /* 0x000fe200030e06b9 */
[----:B------:R-:W-:Y:S02]  /*41e0*/  SEL R10, RZ, 0x4, P3 ;  /* 0x00000004ff0a7807 */ /* 0x000fe40001800000 */
[----:B------:R-:W-:-:S02]  /*41f0*/  SEL R12, R12, RZ, !P0 ;  /* 0x000000ff0c0c7207 */ /* 0x000fc40004000000 */
[----:B------:R-:W-:Y:S01]  /*4200*/  ISETP.GE.AND P6, PT, R71, R4, PT ;  /* 0x000000044700720c */ /* 0x000fe20003fc6270 */
[----:B------:R1:W-:Y:S01]  /*4210*/  LDGSTS.E [R21+0x8], desc[UR14][R16.64], P1 ;  /* 0x0000800010157fae */ /* 0x0003e2000892184e */
[----:B------:R-:W-:Y:S01]  /*4220*/  ISETP.NE.U32.AND P3, PT, R8, RZ, PT ;  /* 0x000000ff0800720c */ /* 0x000fe20003f65070 */
[--C-:B------:R-:W-:Y:S01]  /*4230*/  IMAD.WIDE R8, R59, 0x4, R6.reuse ;  /* 0x000000043b087825 */ /* 0x100fe200078e0206 */
[----:B------:R-:W-:Y:S02]  /*4240*/  SEL R10, R10, RZ, !P0 ;  /* 0x000000ff0a0a7207 */ /* 0x000fe40004000000 */
[----:B------:R-:W-:Y:S02]  /*4250*/  ISETP.NE.U32.AND P4, PT, R12, RZ, PT ;  /* 0x000000ff0c00720c */ /* 0x000fe40003f85070 */
[----:B------:R-:W-:Y:S01]  /*4260*/  SEL R12, RZ, 0x4, P6 ;  /* 0x00000004ff0c7807 */ /* 0x000fe20003000000 */
[----:B------:R2:W-:Y:S01]  /*4270*/  LDGSTS.E [R21+0x2000], desc[UR14][R8.64], P5 ;  /* 0x0200000008157fae */ /* 0x0005e2000a92184e */
[----:B------:R-:W-:Y:S01]  /*4280*/  ISETP.NE.U32.AND P1, PT, R10, RZ, PT ;  /* 0x000000ff0a00720c */ /* 0x000fe20003f25070 */
[----:B------:R-:W-:Y:S01]  /*4290*/  IMAD.WIDE R10, R57, 0x4, R6 ;  /* 0x00000004390a7825 */ /* 0x000fe200078e0206 */
[----:B------:R-:W-:-:S02]  /*42a0*/  SEL R13, R12, RZ, !P0 ;  /* 0x000000ff0c0d7207 */ /* 0x000fc40004000000 */
[----:B------:R-:W-:Y:S01]  /*42b0*/  ISETP.GE.AND P5, PT, R121, R4, PT ;  /* 0x000000047900720c */ /* 0x000fe20003fa6270 */
[----:B-1----:R-:W-:Y:S01]  /*42c0*/  IMAD.WIDE R16, R55, 0x4, R6 ;  /* 0x0000000437107825 */ /* 0x002fe200078e0206 */
[-C--:B------:R-:W-:Y:S01]  /*42d0*/  LEA R12, P6, R73, R6.reuse, 0x2 ;  /* 0x00000006490c7211 */ /* 0x080fe200078c10ff */
[----:B------:R1:W-:Y:S01]  /*42e0*/  LDGSTS.E [R21+0x2008], desc[UR14][R10.64], P2 ;  /* 0x020080000a157fae */ /* 0x0003e2000912184e */
[----:B------:R-:W-:Y:S02]  /*42f0*/  ISETP.NE.U32.AND P2, PT, R13, RZ, PT ;  /* 0x000000ff0d00720c */ /* 0x000fe40003f45070 */
[----:B------:R-:W-:Y:S01]  /*4300*/  SEL R15, RZ, 0x4, P5 ;  /* 0x00000004ff0f7807 */ /* 0x000fe20002800000 */
[----:B------:R-:W-:Y:S01]  /*4310*/  IMAD.X R13, R7, 0x1, R187, P6 ;  /* 0x00000001070d7824 */ /* 0x000fe200030e06bb */
[----:B------:R-:W-:Y:S02]  /*4320*/  IADD3 R14, P6, R88, R6, RZ ;  /* 0x00000006580e7210 */ /* 0x000fe40007fde0ff */
[----:B--2---:R-:W-:-:S02]  /*4330*/  SEL R8, R15, RZ, !P0 ;  /* 0x000000ff0f087207 */ /* 0x004fc40004000000 */
[-C--:B------:R-:W-:Y:S01]  /*4340*/  ISETP.GE.AND P5, PT, R123, R4.reuse, PT ;  /* 0x000000047b00720c */ /* 0x080fe20003fa6270 */
[----:B------:R-:W-:Y:S01]  /*4350*/  IMAD.X R15, R7, 0x1, R33, P6 ;  /* 0x00000001070f7824 */ /* 0x000fe200030e0621 */
[----:B------:R-:W-:Y:S01]  /*4360*/  LDGSTS.E [R19], desc[UR14][R12.64], P4 ;  /* 0x000000000c137fae */ /* 0x000fe2000a12184e */
[----:B------:R-:W-:Y:S02]  /*4370*/  ISETP.NE.U32.AND P4, PT, R8, RZ, PT ;  /* 0x000000ff0800720c */ /* 0x000fe40003f85070 */
[-C--:B------:R-:W-:Y:S01]  /*4380*/  ISETP.GE.AND P6, PT, R125, R4.reuse, PT ;  /* 0x000000047d00720c */ /* 0x080fe20003fc6270 */
[----:B------:R2:W-:Y:S01]  /*4390*/  LDGSTS.E [R19+0x8], desc[UR14][R14.64], P3 ;  /* 0x000080000e137fae */ /* 0x0005e2000992184e */
[----:B------:R-:W-:Y:S02]  /*43a0*/  SEL R8, RZ, 0x4, P5 ;  /* 0x00000004ff087807 */ /* 0x000fe40002800000 */
[----:B-1----:R-:W-:Y:S01]  /*43b0*/  SEL R10, RZ, 0x4, P6 ;  /* 0x00000004ff0a7807 */ /* 0x002fe20003000000 */
[----:B------:R-:W-:Y:S01]  /*43c0*/  LDGSTS.E [R19+0x2000], desc[UR14][R16.64], P1 ;  /* 0x0200000010137fae */ /* 0x000fe2000892184e */
[----:B------:R-:W-:-:S02]  /*43d0*/  ISETP.GE.AND P5, PT, R127, R4, PT ;  /* 0x000000047f00720c */ /* 0x000fc40003fa6270 */
[----:B------:R-:W-:Y:S02]  /*43e0*/  SEL R9, R8, RZ, !P0 ;  /* 0x000000ff08097207 */ /* 0x000fe40004000000 */
[----:B------:R-:W-:Y:S02]  /*43f0*/  IADD3 R8, P6, R94, R6, RZ ;  /* 0x000000065e087210 */ /* 0x000fe40007fde0ff */
[----:B------:R-:W-:Y:S01]  /*4400*/  SEL R10, R10, RZ, !P0 ;  /* 0x000000ff0a0a7207 */ /* 0x000fe20004000000 */
[----:B--2---:R-:W-:Y:S01]  /*4410*/  VIADD R15, R110, UR5 ;  /* 0x000000056e0f7c36 */ /* 0x004fe20008000000 */
[----:B------:R-:W-:Y:S02]  /*4420*/  SEL R11, RZ, 0x4, P5 ;  /* 0x00000004ff0b7807 */ /* 0x000fe40002800000 */
[----:B------:R-:W-:Y:S01]  /*4430*/  ISETP.NE.U32.AND P3, PT, R9, RZ, PT ;  /* 0x000000ff0900720c */ /* 0x000fe20003f65070 */
[----:B------:R-:W-:Y:S01]  /*4440*/  IMAD.X R9, R7, 0x1, R37, P6 ;  /* 0x0000000107097824 */ /* 0x000fe200030e0625 */
[----:B------:R-:W-:-:S02]  /*4450*/  ISETP.NE.U32.AND P5, PT, R10, RZ, PT ;  /* 0x000000ff0a00720c */ /* 0x000fc40003fa5070 */
[----:B------:R-:W-:Y:S02]  /*4460*/  ISETP.GE.AND P6, PT, R129, R4, PT ;  /* 0x000000048100720c */ /* 0x000fe40003fc6270 */
[----:B------:R-:W-:Y:S01]  /*4470*/  SEL R11, R11, RZ, !P0 ;  /* 0x000000ff0b0b7207 */ /* 0x000fe20004000000 */
[----:B------:R1:W-:Y:S01]  /*4480*/  LDGSTS.E [R19+0x2008], desc[UR14][R8.64], P2 ;  /* 0x0200800008137fae */ /* 0x0003e2000912184e */
[----:B------:R-:W-:Y:S02]  /*4490*/  IADD3 R10, P1, R96, R6, RZ ;  /* 0x00000006600a7210 */ /* 0x000fe40007f3e0ff */
[----:B------:R-:W-:Y:S02]  /*44a0*/  ISETP.NE.U32.AND P2, PT, R11, RZ, PT ;  /* 0x000000ff0b00720c */ /* 0x000fe40003f45070 */
[----:B------:R-:W-:Y:S01]  /*44b0*/  SEL R13, RZ, 0x4, P6 ;  /* 0x00000004ff0d7807 */ /* 0x000fe20003000000 */
[----:B------:R-:W-:Y:S01]  /*44c0*/  IMAD.X R11, R7, 0x1, R173, P1 ;  /* 0x00000001070b7824 */ /* 0x000fe200008e06ad */
[----:B------:R-:W-:-:S02]  /*44d0*/  ISETP.GE.AND P6, PT, R131, R4, PT ;  /* 0x000000048300720c */ /* 0x000fc40003fc6270 */
[----:B------:R-:W-:Y:S02]  /*44e0*/  IADD3 R12, P1, R98, R6, RZ ;  /* 0x00000006620c7210 */ /* 0x000fe40007f3e0ff */
[----:B------:R-:W-:Y:S01]  /*44f0*/  SEL R14, R13, RZ, !P0 ;  /* 0x000000ff0d0e7207 */ /* 0x000fe20004000000 */
[----:B------:R2:W-:Y:S01]  /*4500*/  LDGSTS.E [R15], desc[UR14][R10.64], P4 ;  /* 0x000000000a0f7fae */ /* 0x0005e2000a12184e */
[----:B-1----:R-:W-:Y:S01]  /*4510*/  SEL R8, RZ, 0x4, P6 ;  /* 0x00000004ff087807 */ /* 0x002fe20003000000 */
[----:B------:R-:W-:Y:S01]  /*4520*/  IMAD.X R13, R7, 0x1, R175, P1 ;  /* 0x00000001070d7824 */ /* 0x000fe200008e06af */
[----:B------:R-:W-:Y:S01]  /*4530*/  ISETP.NE.U32.AND P1, PT, R14, RZ, PT ;  /* 0x000000ff0e00720c */ /* 0x000fe20003f25070 */
[----:B------:R-:W-:Y:S01]  /*4540*/  VIADD R19, R112, UR5 ;  /* 0x0000000570137c36 */ /* 0x000fe20008000000 */
[----:B------:R-:W-:Y:S01]  /*4550*/  SEL R14, R8, RZ, !P0 ;  /* 0x000000ff080e7207 */ /* 0x000fe20004000000 */
[--C-:B------:R-:W-:Y:S01]  /*4560*/  IMAD.WIDE R8, R53, 0x4, R6.reuse ;  /* 0x0000000435087825 */ /* 0x100fe200078e0206 */
[-C--:B------:R-:W-:Y:S01]  /*4570*/  ISETP.GE.AND P6, PT, R135, R4.reuse, PT ;  /* 0x000000048700720c */ /* 0x080fe20003fc6270 */
[----:B------:R1:W-:Y:S01]  /*4580*/  LDGSTS.E [R15+0x8], desc[UR14][R12.64], P3 ;  /* 0x000080000c0f7fae */ /* 0x0003e2000992184e */
[----:B------:R-:W-:Y:S01]  /*4590*/  ISETP.NE.U32.AND P3, PT, R14, RZ, PT ;  /* 0x000000ff0e00720c */ /* 0x000fe20003f65070 */
[----:B------:R-:W-:Y:S01]  /*45a0*/  ULEA UR5, UR12, UR7, 0xc ;  /* 0x000000070c057291 */ /* 0x000fe2000f8e603f */
[----:B------:R-:W-:Y:S01]  /*45b0*/  SEL R14, RZ, 0x4, P6 ;  /* 0x00000004ff0e7807 */ /* 0x000fe20003000000 */
[----:B------:R3:W-:Y:S01]  /*45c0*/  LDGSTS.E [R15+0x2000], desc[UR14][R8.64], P5 ;  /* 0x02000000080f7fae */ /* 0x0007e2000a92184e */
[----:B--2---:R-:W-:Y:S01]  /*45d0*/  IMAD.WIDE R10, R51, 0x4, R6 ;  /* 0x00000004330a7825 */ /* 0x004fe200078e0206 */
[----:B------:R-:W-:-:S02]  /*45e0*/  ISETP.GE.AND P5, PT, R137, R4, PT ;  /* 0x000000048900720c */ /* 0x000fc40003fa6270 */
[----:B------:R-:W-:Y:S01]  /*45f0*/  SEL R14, R14, RZ, !P0 ;  /* 0x000000ff0e0e7207 */ /* 0x000fe20004000000 */
[----:B------:R-:W-:Y:S01]  /*4600*/  VIADD R203, R0, UR5 ;  /* 0x0000000500cb7c36 */ /* 0x000fe20008000000 */
[----:B------:R-:W-:Y:S01]  /*4610*/  ISETP.GE.AND P4, PT, R133, R4, PT ;  /* 0x000000048500720c */ /* 0x000fe20003f86270 */
[----:B------:R2:W-:Y:S01]  /*4620*/  LDGSTS.E [R15+0x2008], desc[UR14][R10.64], P2 ;  /* 0x020080000a0f7fae */ /* 0x0005e2000912184e */
[----:B-1----:R-:W-:Y:S02]  /*4630*/  SEL R13, RZ, 0x4, P5 ;  /* 0x00000004ff0d7807 */ /* 0x002fe40002800000 */
[----:B------:R-:W-:Y:S02]  /*4640*/  IADD3 R12, P2, R100, R6, RZ ;  /* 0x00000006640c7210 */ /* 0x000fe40007f5e0ff */
[----:B------:R-:W-:Y:S01]  /*4650*/  ISETP.NE.U32.AND P5, PT, R14, RZ, PT ;  /* 0x000000ff0e00720c */ /* 0x000fe20003fa5070 */
[----:B---3--:R-:W-:Y:S01]  /*4660*/  IMAD.WIDE R8, R157, 0x4, R6 ;  /* 0x000000049d087825 */ /* 0x008fe200078e0206 */
[----:B------:R-:W-:-:S02]  /*4670*/  SEL R14, R13, RZ, !P0 ;  /* 0x000000ff0d0e7207 */ /* 0x000fc40004000000 */
[----:B------:R-:W-:Y:S01]  /*4680*/  SEL R16, RZ, 0x4, P4 ;  /* 0x00000004ff107807 */ /* 0x000fe20002000000 */
[----:B------:R-:W-:Y:S01]  /*4690*/  IMAD.X R13, R7, 0x1, R171, P2 ;  /* 0x00000001070d7824 */ /* 0x000fe200010e06ab */
[-C--:B------:R-:W-:Y:S01]  /*46a0*/  ISETP.GE.AND P6, PT, R139, R4.reuse, PT ;  /* 0x000000048b00720c */ /* 0x080fe20003fc6270 */
[--C-:B--2---:R-:W-:Y:S01]  /*46b0*/  IMAD.WIDE R10, R49, 0x4, R6.reuse ;  /* 0x00000004310a7825 */ /* 0x104fe200078e0206 */
[----:B------:R-:W-:Y:S02]  /*46c0*/  ISETP.NE.U32.AND P2, PT, R14, RZ, PT ;  /* 0x000000ff0e00720c */ /* 0x000fe40003f45070 */
[----:B------:R-:W-:Y:S01]  /*46d0*/  SEL R16, R16, RZ, !P0 ;  /* 0x000000ff10107207 */ /* 0x000fe20004000000 */
[----:B------:R-:W-:Y:S01]  /*46e0*/  LDGSTS.E [R19], desc[UR14][R12.64], P1 ;  /* 0x000000000c137fae */ /* 0x000fe2000892184e */
[----:B------:R-:W-:Y:S02]  /*46f0*/  SEL R14, RZ, 0x4, P6 ;  /* 0x00000004ff0e7807 */ /* 0x000fe40003000000 */
[----:B------:R-:W-:Y:S01]  /*4700*/  ISETP.NE.U32.AND P4, PT, R16, RZ, PT ;  /* 0x000000ff1000720c */ /* 0x000fe20003f85070 */
[----:B------:R1:W-:Y:S01]  /*4710*/  LDGSTS.E [R19+0x8], desc[UR14][R8.64], P3 ;  /* 0x0000800008137fae */ /* 0x0003e2000992184e */
[----:B------:R-:W-:Y:S01]  /*4720*/  SEL R14, R14, RZ, !P0 ;  /* 0x000000ff0e0e7207 */ /* 0x000fe20004000000 */
[----:B------:R-:W-:Y:S01]  /*4730*/  IMAD.WIDE R16, R45, 0x4, R6 ;  /* 0x000000042d107825 */ /* 0x000fe200078e0206 */
[----:B------:R-:W-:-:S02]  /*4740*/  ISETP.GE.AND P6, PT, R141, R4, PT ;  /* 0x000000048d00720c */ /* 0x000fc40003fc6270 */
[----:B------:R-:W-:Y:S02]  /*4750*/  ISETP.NE.U32.AND P1, PT, R14, RZ, PT ;  /* 0x000000ff0e00720c */ /* 0x000fe40003f25070 */
[----:B------:R-:W-:Y:S02]  /*4760*/  SEL R14, RZ, 0x4, P6 ;  /* 0x00000004ff0e7807 */ /* 0x000fe40003000000 */
[-C--:B------:R-:W-:Y:S02]  /*4770*/  ISETP.GE.AND P6, PT, R145, R4.reuse, PT ;  /* 0x000000049100720c */ /* 0x080fe40003fc6270 */
[----:B------:R-:W-:Y:S01]  /*4780*/  ISETP.GE.AND P3, PT, R143, R4, PT ;  /* 0x000000048f00720c */ /* 0x000fe20003f66270 */
[----:B------:R2:W-:Y:S01]  /*4790*/  LDGSTS.E [R19+0x2000], desc[UR14][R10.64], P4 ;  /* 0x020000000a137fae */ /* 0x0005e2000a12184e */
[----:B------:R-:W-:Y:S02]  /*47a0*/  SEL R14, R14, RZ, !P0 ;  /* 0x000000ff0e0e7207 */ /* 0x000fe40004000000 */
[----:B-1----:R-:W-:-:S02]  /*47b0*/  SEL R8, RZ, 0x4, P6 ;  /* 0x00000004ff087807 */ /* 0x002fc40003000000 */
[----:B------:R-:W-:Y:S02]  /*47c0*/  SEL R15, RZ, 0x4, P3 ;  /* 0x00000004ff0f7807 */ /* 0x000fe40001800000 */
[----:B------:R-:W-:Y:S02]  /*47d0*/  ISETP.GE.AND P6, PT, R5, R4, PT ;  /* 0x000000040500720c */ /* 0x000fe40003fc6270 */
[----:B------:R-:W-:Y:S02]  /*47e0*/  ISETP.NE.U32.AND P4, PT, R14, RZ, PT ;  /* 0x000000ff0e00720c */ /* 0x000fe40003f85070 */
[----:B------:R-:W-:Y:S01]  /*47f0*/  SEL R12, R8, RZ, !P0 ;  /* 0x000000ff080c7207 */ /* 0x000fe20004000000 */
[----:B------:R-:W-:Y:S01]  /*4800*/  IMAD.WIDE R8, R47, 0x4, R6 ;  /* 0x000000042f087825 */ /* 0x000fe200078e0206 */
[----:B------:R-:W-:Y:S02]  /*4810*/  SEL R15, R15, RZ, !P0 ;  /* 0x000000ff0f0f7207 */ /* 0x000fe40004000000 */
[----:B------:R-:W-:-:S02]  /*4820*/  SEL R14, RZ, 0x4, P6 ;  /* 0x00000004ff0e7807 */ /* 0x000fc40003000000 */
[----:B------:R-:W-:Y:S01]  /*4830*/  ISETP.NE.U32.AND P6, PT, R12, RZ, PT ;  /* 0x000000ff0c00720c */ /* 0x000fe20003fc5070 */
[--C-:B------:R-:W-:Y:S01]  /*4840*/  IMAD.WIDE R12, R155, 0x4, R6.reuse ;  /* 0x000000049b0c7825 */ /* 0x100fe200078e0206 */
[----:B------:R-:W-:Y:S01]  /*4850*/  ISETP.NE.U32.AND P3, PT, R15, RZ, PT ;  /* 0x000000ff0f00720c */ /* 0x000fe20003f65070 */
[----:B------:R1:W-:Y:S01]  /*4860*/  LDGSTS.E [R19+0x2008], desc[UR14][R8.64], P5 ;  /* 0x0200800008137fae */ /* 0x0003e2000a92184e */
[----:B--2---:R-:W-:Y:S01]  /*4870*/  SEL R10, R14, RZ, !P0 ;  /* 0x000000ff0e0a7207 */ /* 0x004fe20004000000 */
[----:B------:R-:W-:Y:S02]  /*4880*/  IMAD.WIDE R14, R153, 0x4, R6 ;  /* 0x00000004990e7825 */ /* 0x000fe400078e0206 */
[----:B------:R-:W-:Y:S01]  /*4890*/  LDGSTS.E [R199], desc[UR14][R12.64], P2 ;  /* 0x000000000cc77fae */ /* 0x000fe2000912184e */
[-C--:B------:R-:W-:Y:S02]  /*48a0*/  ISETP.GE.AND P2, PT, R147, R4.reuse, PT ;  /* 0x000000049300720c */ /* 0x080fe40003f46270 */
[----:B------:R-:W-:Y:S01]  /*48b0*/  ISETP.NE.U32.AND P5, PT, R10, RZ, PT ;  /* 0x000000ff0a00720c */ /* 0x000fe20003fa5070 */
[----:B------:R2:W-:Y:S01]  /*48c0*/  LDGSTS.E [R199+0x8], desc[UR14][R14.64], P1 ;  /* 0x000080000ec77fae */ /* 0x0005e2000892184e */
[----:B------:R-:W-:-:S02]  /*48d0*/  ISETP.GE.AND P1, PT, R95, R4, PT ;  /* 0x000000045f00720c */ /* 0x000fc40003f26270 */
[----:B------:R-:W-:Y:S01]  /*48e0*/  SEL R11, RZ, 0x4, P2 ;  /* 0x00000004ff0b7807 */ /* 0x000fe20001000000 */
[----:B------:R3:W-:Y:S01]  /*48f0*/  LDGSTS.E [R199+0x2000], desc[UR14][R16.64], P4 ;  /* 0x0200000010c77fae */ /* 0x0007e2000a12184e */
[----:B------:R-:W-:Y:S02]  /*4900*/  SEL R18, RZ, 0x4, P1 ;  /* 0x00000004ff127807 */ /* 0x000fe40000800000 */
[----:B------:R-:W-:Y:S02]  /*4910*/  IADD3 R10, P1, R90, R6, RZ ;  /* 0x000000065a0a7210 */ /* 0x000fe40007f3e0ff */
[----:B------:R-:W-:Y:S01]  /*4920*/  ISETP.GE.AND P2, PT, R76, R4, PT ;  /* 0x000000044c00720c */ /* 0x000fe20003f46270 */
[----:B------:R-:W-:Y:S01]  /*4930*/  VIADD R4, R4, 0xffffffc0 ;  /* 0xffffffc004047836 */ /* 0x000fe20000000000 */
[----:B-1----:R-:W-:Y:S01]  /*4940*/  SEL R9, R11, RZ, !P0 ;  /* 0x000000ff0b097207 */ /* 0x002fe20004000000 */
[----:B------:R-:W-:Y:S01]  /*4950*/  IMAD.X R11, R7, 0x1, R35, P1 ;  /* 0x00000001070b7824 */ /* 0x000fe200008e0623 */
[----:B------:R-:W-:Y:S01]  /*4960*/  IADD3 R8, P4, R102, R6, RZ ;  /* 0x0000000666087210 */ /* 0x000fe20007f9e0ff */
[----:B--2---:R-:W-:Y:S01]  /*4970*/  IMAD.WIDE R14, R151, 0x4, R6 ;  /* 0x00000004970e7825 */ /* 0x004fe200078e0206 */
[----:B------:R-:W-:-:S02]  /*4980*/  ISETP.NE.U32.AND P1, PT, R9, RZ, PT ;  /* 0x000000ff0900720c */ /* 0x000fc40003f25070 */
[----:B------:R-:W-:Y:S01]  /*4990*/  SEL R12, RZ, 0x4, P2 ;  /* 0x00000004ff0c7807 */ /* 0x000fe20001000000 */
[----:B------:R-:W-:Y:S01]  /*49a0*/  IMAD.X R9, R7, 0x1, R39, P4 ;  /* 0x0000000107097824 */ /* 0x000fe200020e0627 */
[----:B------:R-:W-:Y:S02]  /*49b0*/  LEA R52, P4, R149, R6, 0x2 ;  /* 0x0000000695347211 */ /* 0x000fe400078810ff */
[----:B---3--:R-:W-:Y:S01]  /*49c0*/  SEL R16, R12, RZ, !P0 ;  /* 0x000000ff0c107207 */ /* 0x008fe20004000000 */
[----:B------:R-:W-:Y:S01]  /*49d0*/  IMAD.WIDE R12, R43, 0x4, R6 ;  /* 0x000000042b0c7825 */ /* 0x000fe200078e0206 */
[----:B------:R-:W-:Y:S02]  /*49e0*/  SEL R18, R18, RZ, !P0 ;  /* 0x000000ff12127207 */ /* 0x000fe40004000000 */
[----:B------:R-:W-:Y:S01]  /*49f0*/  ISETP.NE.U32.AND P0, PT, R16, RZ, PT ;  /* 0x000000ff1000720c */ /* 0x000fe20003f05070 */
[----:B------:R-:W-:Y:S01]  /*4a00*/  IMAD.X R205, R7, 0x1, R189, P4 ;  /* 0x0000000107cd7824 */ /* 0x000fe200020e06bd */
[----:B------:R1:W-:Y:S01]  /*4a10*/  LDGSTS.E [R199+0x2008], desc[UR14][R12.64], P3 ;  /* 0x020080000cc77fae */ /* 0x0003e2000992184e */
[----:B------:R-:W-:Y:S01]  /*4a20*/  IMAD.WIDE R6, R41, 0x4, R6 ;  /* 0x0000000429067825 */ /* 0x000fe200078e0206 */
[----:B------:R-:W-:-:S02]  /*4a30*/  ISETP.NE.U32.AND P2, PT, R18, RZ, PT ;  /* 0x000000ff1200720c */ /* 0x000fc40003f45070 */
[----:B------:R2:W-:Y:S04]  /*4a40*/  LDGSTS.E [R201], desc[UR14][R14.64], P6 ;  /* 0x000000000ec97fae */ /* 0x0005e8000b12184e */
[----:B------:R-:W-:Y:S04]  /*4a50*/  LDGSTS.E [R201+0x8], desc[UR14][R10.64], P5 ;  /* 0x000080000ac97fae */ /* 0x000fe8000a92184e */
[----:B------:R3:W-:Y:S01]  /*4a60*/  LDGSTS.E [R201+0x2000], desc[UR14][R6.64], P1 ;  /* 0x0200000006c97fae */ /* 0x0007e2000892184e */
[C---:B------:R-:W-:Y:S01]  /*4a70*/  IADD3 R16, P1, R101.reuse, R42, RZ ;  /* 0x0000002a65107210 */ /* 0x040fe20007f3e0ff */
[----:B-1----:R-:W-:Y:S01]  /*4a80*/  VIADD R199, R122, UR5 ;  /* 0x000000057ac77c36 */ /* 0x002fe20008000000 */
[C---:B------:R-:W-:Y:S01]  /*4a90*/  IADD3 R12, P3, R101.reuse, R34, RZ ;  /* 0x00000022650c7210 */ /* 0x040fe20007f7e0ff */
[----:B------:R1:W-:Y:S01]  /*4aa0*/  LDGSTS.E [R201+0x2008], desc[UR14][R8.64], P2 ;  /* 0x0200800008c97fae */ /* 0x0003e2000912184e */
[----:B------:R-:W-:Y:S01]  /*4ab0*/  IADD3 R18, P2, R101, R36, RZ ;  /* 0x0000002465127210 */ /* 0x000fe20007f5e0ff */
[--C-:B------:R-:W-:Y:S01]  /*4ac0*/  IMAD.X R17, R179, 0x1, R146.reuse, P1 ;  /* 0x00000001b3117824 */ /* 0x100fe200008e0692 */
[----:B------:R-:W-:Y:S01]  /*4ad0*/  IADD3 R20, P1, R101, R44, RZ ;  /* 0x0000002c65147210 */ /* 0x000fe20007f3e0ff */
[--C-:B------:R-:W-:Y:S01]  /*4ae0*/  IMAD.X R13, R159, 0x1, R146.reuse, P3 ;  /* 0x000000019f0d7824 */ /* 0x100fe200018e0692 */
[----:B--2---:R-:W-:Y:S01]  /*4af0*/  IADD3 R14, P3, R101, R22, RZ ;  /* 0x00000016650e7210 */ /* 0x004fe20007f7e0ff */
[--C-:B------:R-:W-:Y:S01]  /*4b00*/  IMAD.X R19, R163, 0x1, R146.reuse, P2 ;  /* 0x00000001a3137824 */ /* 0x100fe200010e0692 */
[----:B------:R-:W0:Y:S01]  /*4b10*/  LDGDEPBAR ;  /* 0x00000000000079af */ /* 0x000e220000000000 */
[--C-:B------:R-:W-:Y:S01]  /*4b20*/  IMAD.X R21, R177, 0x1, R146.reuse, P1 ;  /* 0x00000001b1157824 */ /* 0x100fe200008e0692 */
[----:B---3--:R-:W-:Y:S01]  /*4b30*/  IADD3 R6, P1, R101, R40, RZ ;  /* 0x0000002865067210 */ /* 0x008fe20007f3e0ff */
[--C-:B------:R-:W-:Y:S01]  /*4b40*/  IMAD.X R15, R161, 0x1, R146.reuse, P3 ;  /* 0x00000001a10f7824 */ /* 0x100fe200018e0692 */
[----:B------:R2:W-:Y:S01]  /*4b50*/  LDGSTS.E [R203+0xc000], desc[UR14][R16.64], P0 ;  /* 0x0c00000010cb7fae */ /* 0x0005e2000812184e */
[----:B-1----:R-:W-:Y:S01]  /*4b60*/  IADD3 R8, P2, R101, R32, RZ ;  /* 0x0000002065087210 */ /* 0x002fe20007f5e0ff */
[----:B------:R-:W-:Y:S01]  /*4b70*/  VIADD R201, R124, UR5 ;  /* 0x000000057cc97c36 */ /* 0x000fe20008000000 */
[-C--:B------:R-:W-:Y:S01]  /*4b80*/  IADD3 R32, P6, R32, R191.reuse, RZ ;  /* 0x000000bf20207210 */ /* 0x080fe20007fde0ff */
[--C-:B------:R-:W-:Y:S01]  /*4b90*/  IMAD.X R7, R169, 0x1, R146.reuse, P1 ;  /* 0x00000001a9077824 */ /* 0x100fe200008e0692 */
[----:B------:R-:W-:Y:S01]  /*4ba0*/  IADD3 R10, P1, R101, R38, RZ ;  /* 0x00000026650a7210 */ /* 0x000fe20007f3e0ff */
[C---:B------:R-:W-:Y:S01]  /*4bb0*/  IMAD.X R9, R165.reuse, 0x1, R146, P2 ;  /* 0x00000001a5097824 */ /* 0x040fe200010e0692 */
[----:B------:R1:W-:Y:S01]  /*4bc0*/  LDGSTS.E [R203+0xc400], desc[UR14][R18.64], P0 ;  /* 0x0c40000012cb7fae */ /* 0x0003e2000812184e */
[----:B------:R-:W-:Y:S01]  /*4bd0*/  IMAD.X R165, R165, 0x1, R46, P6 ;  /* 0x00000001a5a57824 */ /* 0x000fe200030e062e */
[----:B------:R-:W-:Y:S01]  /*4be0*/  ISETP.NE.U32.AND P6, PT, R48, UR4, PT ;  /* 0x0000000430007c0c */ /* 0x000fe2000bfc5070 */
[----:B------:R-:W-:Y:S01]  /*4bf0*/  IMAD.X R11, R167, 0x1, R146, P1 ;  /* 0x00000001a70b7824 */ /* 0x000fe200008e0692 */
[----:B------:R1:W-:Y:S01]  /*4c00*/  LDGSTS.E [R199+0xc100], desc[UR14][R20.64], P0 ;  /* 0x0c10000014c77fae */ /* 0x0003e2000812184e */
[----:B--2---:R-:W-:Y:S01]  /*4c10*/  VIADD R17, R126, UR5 ;  /* 0x000000057e117c36 */ /* 0x004fe20008000000 */
[----:B------:R-:W-:-:S02]  /*4c20*/  IADD3 R34, P5, R34, R191, RZ ;  /* 0x000000bf22227210 */ /* 0x000fc40007fbe0ff */
[----:B------:R1:W-:Y:S01]  /*4c30*/  LDGSTS.E [R199+0xc500], desc[UR14][R12.64], P0 ;  /* 0x0c5000000cc77fae */ /* 0x0003e2000812184e */
[-C--:B------:R-:W-:Y:S02]  /*4c40*/  IADD3 R36, P4, R36, R191.reuse, RZ ;  /* 0x000000bf24247210 */ /* 0x080fe40007f9e0ff */
[-C--:B------:R-:W-:Y:S01]  /*4c50*/  IADD3 R38, P3, R38, R191.reuse, RZ ;  /* 0x000000bf26267210 */ /* 0x080fe20007f7e0ff */
[----:B------:R1:W-:Y:S01]  /*4c60*/  LDGSTS.E [R201+0xc200], desc[UR14][R6.64], P0 ;  /* 0x0c20000006c97fae */ /* 0x0003e2000812184e */
[-C--:B------:R-:W-:Y:S01]  /*4c70*/  IADD3 R40, P2, R40, R191.reuse, RZ ;  /* 0x000000bf28287210 */ /* 0x080fe20007f5e0ff */
[--C-:B------:R-:W-:Y:S01]  /*4c80*/  IMAD.X R159, R159, 0x1, R46.reuse, P5 ;  /* 0x000000019f9f7824 */ /* 0x100fe200028e062e */
[----:B------:R-:W-:Y:S01]  /*4c90*/  IADD3 R44, P1, R44, R191, RZ ;  /* 0x000000bf2c2c7210 */ /* 0x000fe20007f3e0ff */
[----:B------:R1:W-:Y:S01]  /*4ca0*/  LDGSTS.E [R201+0xc600], desc[UR14][R8.64], P0 ;  /* 0x0c60000008c97fae */ /* 0x0003e2000812184e */
[--C-:B------:R-:W-:Y:S02]  /*4cb0*/  IMAD.X R163, R163, 0x1, R46.reuse, P4 ;  /* 0x00000001a3a37824 */ /* 0x100fe400020e062e */
[--C-:B------:R-:W-:Y:S01]  /*4cc0*/  IMAD.X R167, R167, 0x1, R46.reuse, P3 ;  /* 0x00000001a7a77824 */ /* 0x100fe200018e062e */
[----:B------:R1:W-:Y:S01]  /*4cd0*/  LDGSTS.E [R17+0xc300], desc[UR14][R10.64], P0 ;  /* 0x0c3000000a117fae */ /* 0x0003e2000812184e */
[----:B------:R-:W-:-:S02]  /*4ce0*/  IMAD.X R169, R169, 0x1, R46, P2 ;  /* 0x00000001a9a97824 */ /* 0x000fc400010e062e */
[----:B------:R-:W-:Y:S01]  /*4cf0*/  IMAD.X R177, R177, 0x1, R46, P1 ;  /* 0x00000001b1b17824 */ /* 0x000fe200008e062e */
[----:B------:R1:W-:Y:S01]  /*4d00*/  LDGSTS.E [R17+0xc700], desc[UR14][R14.64], P0 ;  /* 0x0c7000000e117fae */ /* 0x0003e2000812184e */
[----:B------:R-:W-:-:S03]  /*4d10*/  IADD3 R22, P0, R22, R191, RZ ;  /* 0x000000bf16167210 */ /* 0x000fc60007f1e0ff */
[----:B------:R-:W0:Y:S02]  /*4d20*/  LDGDEPBAR ;  /* 0x00000000000079af */ /* 0x000e240000000000 */
[----:B------:R-:W-:Y:S01]  /*4d30*/  IMAD.X R161, R161, 0x1, R46, P0 ;  /* 0x00000001a1a17824 */ /* 0x000fe200000e062e */
[----:B------:R-:W-:-:S05]  /*4d40*/  IADD3 R42, P0, R42, R191, RZ ;  /* 0x000000bf2a2a7210 */ /* 0x000fca0007f1e0ff */
[----:B------:R-:W-:Y:S01]  /*4d50*/  IMAD.X R179, R179, 0x1, R46, P0 ;  /* 0x00000001b3b37824 */ /* 0x000fe200000e062e */
[----:B-1----:R-:W-:Y:S07]  /*4d60*/  @P6 BRA `(.L_x_1) ;  /* 0xffffffe800f06947 */ /* 0x002fee000383ffff */
.L_x_0:
[----:B------:R-:W-:Y:S02]  /*4d70*/  WARPGROUP.DEPBAR.LE gsb0, 0x0 ;  /* 0x00008000000079c5 */ /* 0x000fe40000010000 */
[----:B------:R-:W-:-:S04]  /*4d80*/  DEPBAR.LE SB0, 0x0 ;  /* 0x000080000000791a */ /* 0x000fc80000000000 */
[C---:B------:R-:W-:Y:S01]  /*4d90*/  LOP3.LUT R0, R68.reuse, 0x70, RZ, 0xc0, !PT ;  /* 0x0000007044007812 */ /* 0x040fe200078ec0ff */
[----:B--2---:R-:W1:Y:S01]  /*4da0*/  LDC R19, c[0x0][0x248] ;  /* 0x00009200ff137b82 */ /* 0x004e620000000800 */
[----:B------:R-:W-:Y:S01]  /*4db0*/  IADD3 R23, R23, UR7, R176 ;  /* 0x0000000717177c10 */ /* 0x000fe2000fffe0b0 */
[----:B------:R-:W-:Y:S01]  /*4dc0*/  ULDC UR4, c[0x0][0x244] ;  /* 0x0000910000047ab9 */ /* 0x000fe20000000800 */
[----:B------:R-:W-:-:S05]  /*4dd0*/  LOP3.LUT R68, R68, 0x7f0, RZ, 0xc0, !PT ;  /* 0x000007f044447812 */ /* 0x000fca00078ec0ff */
[----:B------:R-:W-:Y:S01]  /*4de0*/  BAR.SYNC.DEFER_BLOCKING 0x0 ;  /* 0x0000000000007b1d */ /* 0x000fe20000010000 */
[C---:B------:R-:W-:Y:S01]  /*4df0*/  ISETP.GE.AND P0, PT, R89.reuse, R2, PT ;  /* 0x000000025900720c */ /* 0x040fe20003f06270 */
[----:B------:R-:W-:Y:S02]  /*4e00*/  IMAD.IADD R23, R0, 0x1, R23 ;  /* 0x0000000100177824 */ /* 0x000fe400078e0217 */
[----:B------:R-:W-:Y:S01]  /*4e10*/  IMAD R89, R89, UR4, RZ ;  /* 0x0000000459597c24 */ /* 0x000fe2000f8e02ff */
[-C--:B------:R-:W-:Y:S01]  /*4e20*/  ISETP.LT.AND P2, PT, R86, R3.reuse, !P0 ;  /* 0x000000035600720c */ /* 0x080fe20004741270 */
[----:B------:R-:W-:Y:S01]  /*4e30*/  ULDC.64 UR4, c[0x0][0x220] ;  /* 0x0000880000047ab9 */ /* 0x000fe20000000a00 */
[-C--:B------:R-:W-:Y:S02]  /*4e40*/  ISETP.LT.AND P1, PT, R84, R3.reuse, !P0 ;  /* 0x000000035400720c */ /* 0x080fe40004721270 */
[----:B------:R-:W-:Y:S02]  /*4e50*/  LEA R17, P3, R89, UR4, 0x2 ;  /* 0x0000000459117c11 */ /* 0x000fe4000f8610ff */
[----:B------:R-:W-:-:S02]  /*4e60*/  ISETP.LT.AND P5, PT, R82, R3, !P0 ;  /* 0x000000035200720c */ /* 0x000fc400047a1270 */
[----:B------:R-:W-:Y:S02]  /*4e70*/  LEA.HI.X.SX32 R89, R89, UR5, 0x2, P3 ;  /* 0x0000000559597c11 */ /* 0x000fe400098f16ff */
[----:B------:R-:W-:Y:S01]  /*4e80*/  ISETP.LT.AND P4, PT, R80, R3, !P0 ;  /* 0x000000035000720c */ /* 0x000fe20004781270 */
[----:B-1----:R-:W-:Y:S01]  /*4e90*/  IMAD R0, R86, R19, RZ ;  /* 0x0000001356007224 */ /* 0x002fe200078e02ff */
[----:B------:R-:W-:Y:S03]  /*4ea0*/  STSM.16.M88.4 [R23], R24 ;  /* 0x0000001817007844 */ /* 0x000fe60000000200 */
[C---:B------:R-:W-:Y:S01]  /*4eb0*/  IMAD R2, R19.reuse, 0x2, R0 ;  /* 0x0000000213027824 */ /* 0x040fe200078e0200 */
[----:B------:R-:W-:Y:S01]  /*4ec0*/  BAR.SYNC.DEFER_BLOCKING 0x0 ;  /* 0x0000000000007b1d */ /* 0x000fe20000010000 */
[-C--:B------:R-:W-:Y:S02]  /*4ed0*/  LEA R4, P3, R0, R17.reuse, 0x2 ;  /* 0x0000001100047211 */ /* 0x080fe400078610ff */
[----:B------:R-:W-:Y:S01]  /*4ee0*/  IMAD R9, R19, 0x2, R2 ;  /* 0x0000000213097824 */ /* 0x000fe200078e0202 */
[----:B------:R-:W-:-:S02]  /*4ef0*/  LEA R6, P6, R2, R17, 0x2 ;  /* 0x0000001102067211 */ /* 0x000fc400078c10ff */
[-C--:B------:R-:W-:Y:S01]  /*4f00*/  LEA.HI.X.SX32 R5, R0, R89.reuse, 0x2, P3 ;  /* 0x0000005900057211 */ /* 0x080fe200018f16ff */
[----:B------:R-:W-:Y:S01]  /*4f10*/  IMAD R0, R19, 0x2, R9 ;  /* 0x0000000213007824 */ /* 0x000fe200078e0209 */
[----:B------:R-:W-:Y:S02]  /*4f20*/  LEA.HI.X.SX32 R7, R2, R89, 0x2, P6 ;  /* 0x0000005902077211 */ /* 0x000fe400030f16ff */
[----:B------:R-:W-:Y:S01]  /*4f30*/  LEA R8, P6, R9, R17, 0x2 ;  /* 0x0000001109087211 */ /* 0x000fe200078c10ff */
[----:B------:R-:W-:Y:S01]  /*4f40*/  IMAD R2, R19, 0x2, R0 ;  /* 0x0000000213027824 */ /* 0x000fe200078e0200 */
[----:B------:R-:W-:Y:S02]  /*4f50*/  ISETP.LT.AND P3, PT, R78, R3, !P0 ;  /* 0x000000034e00720c */ /* 0x000fe40004761270 */
[----:B------:R-:W-:Y:S01]  /*4f60*/  LEA.HI.X.SX32 R9, R9, R89, 0x2, P6 ;  /* 0x0000005909097211 */ /* 0x000fe200030f16ff */
[----:B------:R-:W-:Y:S01]  /*4f70*/  IMAD R15, R19, 0x2, R2 ;  /* 0x00000002130f7824 */ /* 0x000fe200078e0202 */
[----:B------:R-:W-:-:S03]  /*4f80*/  LEA R12, P6, R2, R17, 0x2 ;  /* 0x00000011020c7211 */ /* 0x000fc600078c10ff */
[----:B------:R-:W-:Y:S01]  /*4f90*/  IMAD R16, R19, 0x2, R15 ;  /* 0x0000000213107824 */ /* 0x000fe200078e020f */
[----:B------:R-:W-:-:S04]  /*4fa0*/  LEA.HI.X.SX32 R13, R2, R89, 0x2, P6 ;  /* 0x00000059020d7211 */ /* 0x000fc800030f16ff */
[----:B------:R-:W-:Y:S01]  /*4fb0*/  LEA R14, P6, R16, R17, 0x2 ;  /* 0x00000011100e7211 */ /* 0x000fe200078c10ff */
[----:B------:R-:W1:Y:S01]  /*4fc0*/  LDS.128 R32, [R68+UR7] ;  /* 0x0000000744207984 */ /* 0x000e620008000c00 */
[----:B------:R-:W-:Y:S06]  /*4fd0*/  BAR.SYNC.DEFER_BLOCKING 0x0 ;  /* 0x0000000000007b1d */ /* 0x000fec0000010000 */
[----:B------:R-:W-:Y:S02]  /*4fe0*/  STSM.16.M88.4 [R23], R28 ;  /* 0x0000001c17007844 */ /* 0x000fe40000000200 */
[----:B------:R-:W-:Y:S06]  /*4ff0*/  BAR.SYNC.DEFER_BLOCKING 0x0 ;  /* 0x0000000000007b1d */ /* 0x000fec0000010000 */
[----:B------:R-:W2:Y:S04]  /*5000*/  LDS.128 R24, [R68+UR7] ;  /* 0x0000000744187984 */ /* 0x000ea80008000c00 */
[----:B-1----:R1:W-:Y:S01]  /*5010*/  @P2 STG.E desc[UR14][R4.64], R32 ;  /* 0x0000002004002986 */ /* 0x0023e2000c10190e */
[----:B------:R-:W-:-:S03]  /*5020*/  ISETP.LT.AND P2, PT, R74, R3, !P0 ;  /* 0x000000034a00720c */ /* 0x000fc60004741270 */
[----:B------:R3:W-:Y:S01]  /*5030*/  @P1 STG.E desc[UR14][R6.64], R33 ;  /* 0x0000002106001986 */ /* 0x0007e2000c10190e */
[----:B------:R-:W-:-:S03]  /*5040*/  LEA R10, P1, R0, R17, 0x2 ;  /* 0x00000011000a7211 */ /* 0x000fc600078210ff */
[----:B------:R3:W-:Y:S01]  /*5050*/  @P5 STG.E desc[UR14][R8.64], R34 ;  /* 0x0000002208005986 */ /* 0x0007e2000c10190e */
[----:B------:R-:W-:Y:S01]  /*5060*/  LEA.HI.X.SX32 R11, R0, R89, 0x2, P1 ;  /* 0x00000059000b7211 */ /* 0x000fe200008f16ff */
[----:B------:R-:W-:Y:S01]  /*5070*/  IMAD R0, R19, 0x2, R16 ;  /* 0x0000000213007824 */ /* 0x000fe200078e0210 */
[----:B-1----:R-:W-:-:S03]  /*5080*/  LEA R4, P1, R15, R17, 0x2 ;  /* 0x000000110f047211 */ /* 0x002fc600078210ff */
[----:B------:R3:W-:Y:S01]  /*5090*/  @P4 STG.E desc[UR14][R10.64], R35 ;  /* 0x000000230a004986 */ /* 0x0007e2000c10190e */
[----:B------:R-:W-:Y:S02]  /*50a0*/  LEA.HI.X.SX32 R5, R15, R89, 0x2, P1 ;  /* 0x000000590f057211 */ /* 0x000fe400008f16ff */
[-C--:B------:R-:W-:Y:S02]  /*50b0*/  ISETP.LT.AND P1, PT, R72, R3.reuse, !P0 ;  /* 0x000000034800720c */ /* 0x080fe40004721270 */
[----:B------:R-:W-:Y:S02]  /*50c0*/  ISETP.LT.AND P0, PT, R70, R3, !P0 ;  /* 0x000000034600720c */ /* 0x000fe40004701270 */
[----:B------:R-:W-:Y:S02]  /*50d0*/  LEA.HI.X.SX32 R15, R16, R89, 0x2, P6 ;  /* 0x00000059100f7211 */ /* 0x000fe400030f16ff */
[----:B------:R-:W-:-:S04]  /*50e0*/  LEA R2, P6, R0, R17, 0x2 ;  /* 0x0000001100027211 */ /* 0x000fc800078c10ff */
[----:B------:R-:W-:Y:S01]  /*50f0*/  LEA.HI.X.SX32 R3, R0, R89, 0x2, P6 ;  /* 0x0000005900037211 */ /* 0x000fe200030f16ff */
[----:B--2---:R3:W-:Y:S04]  /*5100*/  @P3 STG.E desc[UR14][R12.64], R24 ;  /* 0x000000180c003986 */ /* 0x0047e8000c10190e */
[----:B------:R3:W-:Y:S04]  /*5110*/  @P2 STG.E desc[UR14][R4.64], R25 ;  /* 0x0000001904002986 */ /* 0x0007e8000c10190e */
[----:B------:R3:W-:Y:S01]  /*5120*/  @P1 STG.E desc[UR14][R14.64], R26 ;  /* 0x0000001a0e001986 */ /* 0x0007e2000c10190e */
[----:B------:R-:W-:Y:S05]  /*5130*/  @!P0 EXIT ;  /* 0x000000000000894d */ /* 0x000fea0003800000 */
[----:B------:R-:W-:Y:S01]  /*5140*/  STG.E desc[UR14][R2.64], R27 ;  /* 0x0000001b02007986 */ /* 0x000fe2000c10190e */
[----:B------:R-:W-:Y:S05]  /*5150*/  EXIT ;  /* 0x000000000000794d */ /* 0x000fea0003800000 */
.L_x_2:
[----:B------:R-:W-:-:S00]  /*5160*/  BRA `(.L_x_2) ;  /* 0xfffffffc00fc7947 */ /* 0x000fc0000383ffff */
[----:B------:R-:W-:-:S00]  /*5170*/  NOP ;  /* 0x0000000000007918 */ /* 0x000fc00000000000 */
        /* <DEDUP_REMOVED lines=8> */
.L_x_3:


//--------------------- .nv.shared.matmul_kernel  --------------------------
	.section	.nv.shared.matmul_kernel,"aw",@nobits
	.sectionflags	@""
	.align	16
	.zero		1024


//--------------------- .nv.shared.reserved.0     --------------------------
	.section	.nv.shared.reserved.0,"aw",@nobits
	.weak		__nv_reservedSMEM_offset_0_alias
	.size		__nv_reservedSMEM_offset_0_alias, 0, 0
	.other		__nv_reservedSMEM_offset_0_alias,@"STO_CUDA_RESERVED_SHARED STV_DEFAULT"
__nv_reservedSMEM_offset_0_alias:
	.zero		0


//--------------------- .nv.constant0.matmul_kernel --------------------------
	.section	.nv.constant0.matmul_kernel,"a",@progbits
	.sectionflags	@""
	.align	4
.nv.constant0.matmul_kernel:
	.zero		608


//--------------------- SYMBOLS --------------------------

	.type		.nv.reservedSmem.offset0,@object
	.size		.nv.reservedSmem.offset0,0x4
